//
// Generated by NVIDIA NVVM Compiler
//
// Compiler Build ID: CL-36424714
// Cuda compilation tools, release 13.0, V13.0.88
// Based on NVVM 20.0.0
//

.version 9.0
.target sm_100
.address_size 64

	// .globl	fused_ln_gelu_swish_kernel
.extern .shared .align 16 .b8 shared[];

.visible .entry fused_ln_gelu_swish_kernel(
	.param .u64 .ptr .align 1 fused_ln_gelu_swish_kernel_param_0,
	.param .u64 .ptr .align 1 fused_ln_gelu_swish_kernel_param_1,
	.param .u64 .ptr .align 1 fused_ln_gelu_swish_kernel_param_2,
	.param .u64 .ptr .align 1 fused_ln_gelu_swish_kernel_param_3,
	.param .u32 fused_ln_gelu_swish_kernel_param_4,
	.param .u32 fused_ln_gelu_swish_kernel_param_5,
	.param .f32 fused_ln_gelu_swish_kernel_param_6
)
{
	.reg .pred 	%p<58>;
	.reg .b32 	%r<128>;
	.reg .b32 	%f<256>;
	.reg .b64 	%rd<68>;

	ld.param.u64 	%rd18, [fused_ln_gelu_swish_kernel_param_0];
	ld.param.u64 	%rd19, [fused_ln_gelu_swish_kernel_param_1];
	ld.param.u64 	%rd20, [fused_ln_gelu_swish_kernel_param_2];
	ld.param.u64 	%rd21, [fused_ln_gelu_swish_kernel_param_3];
	ld.param.u32 	%r32, [fused_ln_gelu_swish_kernel_param_4];
	ld.param.u32 	%r31, [fused_ln_gelu_swish_kernel_param_5];
	ld.param.f32 	%f42, [fused_ln_gelu_swish_kernel_param_6];
	cvta.to.global.u64 	%rd1, %rd19;
	cvta.to.global.u64 	%rd2, %rd21;
	cvta.to.global.u64 	%rd3, %rd20;
	mov.u32 	%r1, %ctaid.x;
	setp.ge.s32 	%p2, %r1, %r32;
	@%p2 bra 	$L__BB0_39;
	cvta.to.global.u64 	%rd4, %rd18;
	mul.lo.s32 	%r33, %r31, %r1;
	cvt.s64.s32 	%rd5, %r33;
	mul.wide.s32 	%rd22, %r33, 4;
	add.s64 	%rd6, %rd4, %rd22;
	mov.u32 	%r127, %tid.x;
	mov.u32 	%r3, %ntid.x;
	setp.ge.s32 	%p3, %r127, %r31;
	mov.f32 	%f244, 0f00000000;
	@%p3 bra 	$L__BB0_7;
	add.s32 	%r34, %r127, %r3;
	max.u32 	%r35, %r31, %r34;
	setp.lt.u32 	%p4, %r34, %r31;
	selp.u32 	%r36, 1, 0, %p4;
	add.s32 	%r37, %r34, %r36;
	sub.s32 	%r38, %r35, %r37;
	div.u32 	%r39, %r38, %r3;
	add.s32 	%r4, %r39, %r36;
	and.b32  	%r40, %r4, 3;
	setp.eq.s32 	%p5, %r40, 3;
	mov.f32 	%f244, 0f00000000;
	mov.u32 	%r120, %r127;
	@%p5 bra 	$L__BB0_5;
	shl.b64 	%rd23, %rd5, 2;
	mul.wide.u32 	%rd24, %r127, 4;
	add.s64 	%rd25, %rd23, %rd24;
	add.s64 	%rd66, %rd4, %rd25;
	mul.wide.u32 	%rd8, %r3, 4;
	add.s32 	%r41, %r4, 1;
	and.b32  	%r42, %r41, 3;
	neg.s32 	%r118, %r42;
	mov.f32 	%f244, 0f00000000;
	mov.u32 	%r120, %r127;
$L__BB0_4:
	.pragma "nounroll";
	ld.global.nc.f32 	%f47, [%rd66];
	add.f32 	%f244, %f244, %f47;
	add.s32 	%r120, %r120, %r3;
	add.s64 	%rd66, %rd66, %rd8;
	add.s32 	%r118, %r118, 1;
	setp.ne.s32 	%p6, %r118, 0;
	@%p6 bra 	$L__BB0_4;
$L__BB0_5:
	setp.lt.u32 	%p7, %r4, 3;
	@%p7 bra 	$L__BB0_7;
$L__BB0_6:
	mul.wide.u32 	%rd26, %r120, 4;
	add.s64 	%rd27, %rd6, %rd26;
	ld.global.nc.f32 	%f48, [%rd27];
	add.f32 	%f49, %f244, %f48;
	add.s32 	%r43, %r120, %r3;
	mul.wide.u32 	%rd28, %r43, 4;
	add.s64 	%rd29, %rd6, %rd28;
	ld.global.nc.f32 	%f50, [%rd29];
	add.f32 	%f51, %f49, %f50;
	add.s32 	%r44, %r43, %r3;
	mul.wide.u32 	%rd30, %r44, 4;
	add.s64 	%rd31, %rd6, %rd30;
	ld.global.nc.f32 	%f52, [%rd31];
	add.f32 	%f53, %f51, %f52;
	add.s32 	%r45, %r44, %r3;
	mul.wide.u32 	%rd32, %r45, 4;
	add.s64 	%rd33, %rd6, %rd32;
	ld.global.nc.f32 	%f54, [%rd33];
	add.f32 	%f244, %f53, %f54;
	add.s32 	%r120, %r45, %r3;
	setp.lt.s32 	%p8, %r120, %r31;
	@%p8 bra 	$L__BB0_6;
$L__BB0_7:
	and.b32  	%r13, %r127, 31;
	add.s32 	%r46, %r3, 31;
	shr.u32 	%r14, %r46, 5;
	mov.b32 	%r47, %f244;
	shfl.sync.down.b32	%r48|%p9, %r47, 16, 31, -1;
	mov.b32 	%f55, %r48;
	add.f32 	%f56, %f244, %f55;
	mov.b32 	%r49, %f56;
	shfl.sync.down.b32	%r50|%p10, %r49, 8, 31, -1;
	mov.b32 	%f57, %r50;
	add.f32 	%f58, %f56, %f57;
	mov.b32 	%r51, %f58;
	shfl.sync.down.b32	%r52|%p11, %r51, 4, 31, -1;
	mov.b32 	%f59, %r52;
	add.f32 	%f60, %f58, %f59;
	mov.b32 	%r53, %f60;
	shfl.sync.down.b32	%r54|%p12, %r53, 2, 31, -1;
	mov.b32 	%f61, %r54;
	add.f32 	%f62, %f60, %f61;
	mov.b32 	%r55, %f62;
	shfl.sync.down.b32	%r56|%p13, %r55, 1, 31, -1;
	mov.b32 	%f63, %r56;
	add.f32 	%f8, %f62, %f63;
	setp.ne.s32 	%p14, %r13, 0;
	shr.u32 	%r57, %r127, 3;
	mov.u32 	%r58, shared;
	add.s32 	%r15, %r58, %r57;
	@%p14 bra 	$L__BB0_9;
	st.shared.f32 	[%r15], %f8;
$L__BB0_9:
	bar.sync 	0;
	setp.gt.u32 	%p16, %r127, 31;
	shl.b32 	%r59, %r13, 2;
	add.s32 	%r16, %r58, %r59;
	mov.pred 	%p57, 0;
	@%p16 bra 	$L__BB0_14;
	setp.ge.u32 	%p17, %r13, %r14;
	mov.f32 	%f245, 0f00000000;
	@%p17 bra 	$L__BB0_12;
	ld.shared.f32 	%f245, [%r16];
$L__BB0_12:
	setp.ne.s32 	%p19, %r13, 0;
	mov.b32 	%r61, %f245;
	shfl.sync.down.b32	%r62|%p20, %r61, 16, 31, -1;
	mov.b32 	%f65, %r62;
	add.f32 	%f66, %f245, %f65;
	mov.b32 	%r63, %f66;
	shfl.sync.down.b32	%r64|%p21, %r63, 8, 31, -1;
	mov.b32 	%f67, %r64;
	add.f32 	%f68, %f66, %f67;
	mov.b32 	%r65, %f68;
	shfl.sync.down.b32	%r66|%p22, %r65, 4, 31, -1;
	mov.b32 	%f69, %r66;
	add.f32 	%f70, %f68, %f69;
	mov.b32 	%r67, %f70;
	shfl.sync.down.b32	%r68|%p23, %r67, 2, 31, -1;
	mov.b32 	%f71, %r68;
	add.f32 	%f72, %f70, %f71;
	mov.b32 	%r69, %f72;
	shfl.sync.down.b32	%r70|%p24, %r69, 1, 31, -1;
	mov.b32 	%f73, %r70;
	add.f32 	%f11, %f72, %f73;
	@%p19 bra 	$L__BB0_14;
	st.shared.f32 	[shared], %f11;
	mov.pred 	%p57, -1;
$L__BB0_14:
	setp.ge.s32 	%p26, %r127, %r31;
	bar.sync 	0;
	ld.shared.f32 	%f75, [shared];
	cvt.rn.f32.s32 	%f12, %r31;
	div.rn.f32 	%f13, %f75, %f12;
	mov.f32 	%f250, 0f00000000;
	@%p26 bra 	$L__BB0_20;
	add.s32 	%r71, %r127, %r3;
	max.u32 	%r72, %r31, %r71;
	setp.lt.u32 	%p27, %r71, %r31;
	selp.u32 	%r73, 1, 0, %p27;
	add.s32 	%r74, %r71, %r73;
	sub.s32 	%r75, %r72, %r74;
	div.u32 	%r76, %r75, %r3;
	add.s32 	%r17, %r76, %r73;
	and.b32  	%r77, %r17, 3;
	setp.eq.s32 	%p28, %r77, 3;
	mov.f32 	%f250, 0f00000000;
	mov.u32 	%r124, %r127;
	@%p28 bra 	$L__BB0_18;
	shl.b64 	%rd34, %rd5, 2;
	mul.wide.u32 	%rd35, %r127, 4;
	add.s64 	%rd36, %rd34, %rd35;
	add.s64 	%rd67, %rd4, %rd36;
	mul.wide.u32 	%rd12, %r3, 4;
	add.s32 	%r78, %r17, 1;
	and.b32  	%r79, %r78, 3;
	neg.s32 	%r122, %r79;
	mov.f32 	%f250, 0f00000000;
	mov.u32 	%r124, %r127;
$L__BB0_17:
	.pragma "nounroll";
	ld.global.nc.f32 	%f79, [%rd67];
	sub.f32 	%f80, %f79, %f13;
	fma.rn.f32 	%f250, %f80, %f80, %f250;
	add.s32 	%r124, %r124, %r3;
	add.s64 	%rd67, %rd67, %rd12;
	add.s32 	%r122, %r122, 1;
	setp.ne.s32 	%p29, %r122, 0;
	@%p29 bra 	$L__BB0_17;
$L__BB0_18:
	setp.lt.u32 	%p30, %r17, 3;
	@%p30 bra 	$L__BB0_20;
$L__BB0_19:
	mul.wide.u32 	%rd37, %r124, 4;
	add.s64 	%rd38, %rd6, %rd37;
	ld.global.nc.f32 	%f81, [%rd38];
	sub.f32 	%f82, %f81, %f13;
	fma.rn.f32 	%f83, %f82, %f82, %f250;
	add.s32 	%r80, %r124, %r3;
	mul.wide.u32 	%rd39, %r80, 4;
	add.s64 	%rd40, %rd6, %rd39;
	ld.global.nc.f32 	%f84, [%rd40];
	sub.f32 	%f85, %f84, %f13;
	fma.rn.f32 	%f86, %f85, %f85, %f83;
	add.s32 	%r81, %r80, %r3;
	mul.wide.u32 	%rd41, %r81, 4;
	add.s64 	%rd42, %rd6, %rd41;
	ld.global.nc.f32 	%f87, [%rd42];
	sub.f32 	%f88, %f87, %f13;
	fma.rn.f32 	%f89, %f88, %f88, %f86;
	add.s32 	%r82, %r81, %r3;
	mul.wide.u32 	%rd43, %r82, 4;
	add.s64 	%rd44, %rd6, %rd43;
	ld.global.nc.f32 	%f90, [%rd44];
	sub.f32 	%f91, %f90, %f13;
	fma.rn.f32 	%f250, %f91, %f91, %f89;
	add.s32 	%r124, %r82, %r3;
	setp.lt.s32 	%p31, %r124, %r31;
	@%p31 bra 	$L__BB0_19;
$L__BB0_20:
	setp.ne.s32 	%p32, %r13, 0;
	mov.b32 	%r83, %f250;
	shfl.sync.down.b32	%r84|%p33, %r83, 16, 31, -1;
	mov.b32 	%f92, %r84;
	add.f32 	%f93, %f250, %f92;
	mov.b32 	%r85, %f93;
	shfl.sync.down.b32	%r86|%p34, %r85, 8, 31, -1;
	mov.b32 	%f94, %r86;
	add.f32 	%f95, %f93, %f94;
	mov.b32 	%r87, %f95;
	shfl.sync.down.b32	%r88|%p35, %r87, 4, 31, -1;
	mov.b32 	%f96, %r88;
	add.f32 	%f97, %f95, %f96;
	mov.b32 	%r89, %f97;
	shfl.sync.down.b32	%r90|%p36, %r89, 2, 31, -1;
	mov.b32 	%f98, %r90;
	add.f32 	%f99, %f97, %f98;
	mov.b32 	%r91, %f99;
	shfl.sync.down.b32	%r92|%p37, %r91, 1, 31, -1;
	mov.b32 	%f100, %r92;
	add.f32 	%f252, %f99, %f100;
	@%p32 bra 	$L__BB0_22;
	st.shared.f32 	[%r15], %f252;
$L__BB0_22:
	setp.gt.u32 	%p38, %r127, 31;
	bar.sync 	0;
	@%p38 bra 	$L__BB0_26;
	setp.ge.u32 	%p39, %r13, %r14;
	mov.f32 	%f251, 0f00000000;
	@%p39 bra 	$L__BB0_25;
	ld.shared.f32 	%f251, [%r16];
$L__BB0_25:
	mov.b32 	%r93, %f251;
	shfl.sync.down.b32	%r94|%p40, %r93, 16, 31, -1;
	mov.b32 	%f102, %r94;
	add.f32 	%f103, %f251, %f102;
	mov.b32 	%r95, %f103;
	shfl.sync.down.b32	%r96|%p41, %r95, 8, 31, -1;
	mov.b32 	%f104, %r96;
	add.f32 	%f105, %f103, %f104;
	mov.b32 	%r97, %f105;
	shfl.sync.down.b32	%r98|%p42, %r97, 4, 31, -1;
	mov.b32 	%f106, %r98;
	add.f32 	%f107, %f105, %f106;
	mov.b32 	%r99, %f107;
	shfl.sync.down.b32	%r100|%p43, %r99, 2, 31, -1;
	mov.b32 	%f108, %r100;
	add.f32 	%f109, %f107, %f108;
	mov.b32 	%r101, %f109;
	shfl.sync.down.b32	%r102|%p44, %r101, 1, 31, -1;
	mov.b32 	%f110, %r102;
	add.f32 	%f252, %f109, %f110;
$L__BB0_26:
	not.pred 	%p45, %p57;
	@%p45 bra 	$L__BB0_28;
	st.shared.f32 	[shared], %f252;
$L__BB0_28:
	setp.ge.s32 	%p46, %r127, %r31;
	bar.sync 	0;
	ld.shared.f32 	%f111, [shared];
	div.rn.f32 	%f112, %f111, %f12;
	add.f32 	%f113, %f42, %f112;
	rsqrt.approx.f32 	%f26, %f113;
	bar.sync 	0;
	@%p46 bra 	$L__BB0_39;
	add.s32 	%r26, %r127, %r3;
	max.u32 	%r103, %r31, %r26;
	setp.lt.u32 	%p47, %r26, %r31;
	selp.u32 	%r104, 1, 0, %p47;
	add.s32 	%r105, %r26, %r104;
	sub.s32 	%r106, %r103, %r105;
	div.u32 	%r107, %r106, %r3;
	add.s32 	%r27, %r107, %r104;
	and.b32  	%r108, %r27, 1;
	setp.eq.b32 	%p48, %r108, 1;
	@%p48 bra 	$L__BB0_33;
	cvt.u64.u32 	%rd15, %r127;
	mul.wide.u32 	%rd45, %r127, 4;
	add.s64 	%rd46, %rd6, %rd45;
	ld.global.nc.f32 	%f114, [%rd46];
	sub.f32 	%f115, %f114, %f13;
	mul.f32 	%f116, %f26, %f115;
	add.s64 	%rd47, %rd3, %rd45;
	ld.global.nc.f32 	%f117, [%rd47];
	add.s64 	%rd48, %rd2, %rd45;
	ld.global.nc.f32 	%f118, [%rd48];
	fma.rn.f32 	%f27, %f117, %f116, %f118;
	mul.f32 	%f28, %f27, 0f3F3504F3;
	abs.f32 	%f119, %f28;
	setp.ltu.f32 	%p49, %f119, 0f3F8060FE;
	setp.ge.f32 	%p50, %f119, 0f3F8060FE;
	mul.f32 	%f120, %f28, %f28;
	selp.f32 	%f121, %f119, %f120, %p50;
	selp.f32 	%f122, 0f38EB4C3A, 0f38B1E96A, %p50;
	selp.f32 	%f123, 0fBAAE005B, 0fBA574D20, %p50;
	fma.rn.f32 	%f124, %f122, %f121, %f123;
	selp.f32 	%f125, 0f3C09919F, 0f3BAAD5EA, %p50;
	fma.rn.f32 	%f126, %f124, %f121, %f125;
	selp.f32 	%f127, 0fBD24D99A, 0fBCDC1BE7, %p50;
	fma.rn.f32 	%f128, %f126, %f121, %f127;
	selp.f32 	%f129, 0f3E235519, 0f3DE718AF, %p50;
	fma.rn.f32 	%f130, %f128, %f121, %f129;
	selp.f32 	%f131, 0f3F69B4F9, 0fBEC093AC, %p50;
	fma.rn.f32 	%f132, %f130, %f121, %f131;
	selp.f32 	%f133, 0f3F210A14, 0f3E0375D3, %p50;
	fma.rn.f32 	%f134, %f132, %f121, %f133;
	neg.f32 	%f135, %f121;
	selp.f32 	%f136, %f135, %f28, %p50;
	fma.rn.f32 	%f253, %f134, %f136, %f136;
	@%p49 bra 	$L__BB0_32;
	ex2.approx.ftz.f32 	%f137, %f253;
	mov.f32 	%f138, 0f3F800000;
	sub.f32 	%f139, %f138, %f137;
	copysign.f32 	%f253, %f28, %f139;
$L__BB0_32:
	add.f32 	%f140, %f253, 0f3F800000;
	mul.f32 	%f141, %f27, 0f3F000000;
	fma.rn.f32 	%f142, %f27, 0fBBBB989D, 0f3F000000;
	cvt.sat.f32.f32 	%f143, %f142;
	mov.f32 	%f144, 0f4B400001;
	mov.f32 	%f145, 0f437C0000;
	fma.rm.f32 	%f146, %f143, %f145, %f144;
	add.f32 	%f147, %f146, 0fCB40007F;
	neg.f32 	%f148, %f147;
	fma.rn.f32 	%f149, %f27, 0fBFB8AA3B, %f148;
	fma.rn.f32 	%f150, %f27, 0fB2A57060, %f149;
	mov.b32 	%r109, %f146;
	shl.b32 	%r110, %r109, 23;
	mov.b32 	%f151, %r110;
	ex2.approx.ftz.f32 	%f152, %f150;
	fma.rn.f32 	%f153, %f152, %f151, 0f3F800000;
	div.rn.f32 	%f154, %f27, %f153;
	fma.rn.f32 	%f155, %f141, %f140, %f154;
	add.s64 	%rd49, %rd15, %rd5;
	shl.b64 	%rd50, %rd49, 2;
	add.s64 	%rd51, %rd1, %rd50;
	st.global.f32 	[%rd51], %f155;
	mov.u32 	%r127, %r26;
$L__BB0_33:
	setp.eq.s32 	%p51, %r27, 0;
	@%p51 bra 	$L__BB0_39;
$L__BB0_34:
	cvt.u64.u32 	%rd16, %r127;
	mul.wide.u32 	%rd52, %r127, 4;
	add.s64 	%rd53, %rd6, %rd52;
	ld.global.nc.f32 	%f156, [%rd53];
	sub.f32 	%f157, %f156, %f13;
	mul.f32 	%f158, %f26, %f157;
	add.s64 	%rd54, %rd3, %rd52;
	ld.global.nc.f32 	%f159, [%rd54];
	add.s64 	%rd55, %rd2, %rd52;
	ld.global.nc.f32 	%f160, [%rd55];
	fma.rn.f32 	%f32, %f159, %f158, %f160;
	mul.f32 	%f33, %f32, 0f3F3504F3;
	abs.f32 	%f161, %f33;
	setp.ltu.f32 	%p52, %f161, 0f3F8060FE;
	setp.ge.f32 	%p53, %f161, 0f3F8060FE;
	mul.f32 	%f162, %f33, %f33;
	selp.f32 	%f163, %f161, %f162, %p53;
	selp.f32 	%f164, 0f38EB4C3A, 0f38B1E96A, %p53;
	selp.f32 	%f165, 0fBAAE005B, 0fBA574D20, %p53;
	fma.rn.f32 	%f166, %f164, %f163, %f165;
	selp.f32 	%f167, 0f3C09919F, 0f3BAAD5EA, %p53;
	fma.rn.f32 	%f168, %f166, %f163, %f167;
	selp.f32 	%f169, 0fBD24D99A, 0fBCDC1BE7, %p53;
	fma.rn.f32 	%f170, %f168, %f163, %f169;
	selp.f32 	%f171, 0f3E235519, 0f3DE718AF, %p53;
	fma.rn.f32 	%f172, %f170, %f163, %f171;
	selp.f32 	%f173, 0f3F69B4F9, 0fBEC093AC, %p53;
	fma.rn.f32 	%f174, %f172, %f163, %f173;
	selp.f32 	%f175, 0f3F210A14, 0f3E0375D3, %p53;
	fma.rn.f32 	%f176, %f174, %f163, %f175;
	neg.f32 	%f177, %f163;
	selp.f32 	%f178, %f177, %f33, %p53;
	fma.rn.f32 	%f254, %f176, %f178, %f178;
	@%p52 bra 	$L__BB0_36;
	ex2.approx.ftz.f32 	%f179, %f254;
	mov.f32 	%f180, 0f3F800000;
	sub.f32 	%f181, %f180, %f179;
	copysign.f32 	%f254, %f33, %f181;
$L__BB0_36:
	cvt.u32.u64 	%r111, %rd16;
	add.f32 	%f182, %f254, 0f3F800000;
	mul.f32 	%f183, %f32, 0f3F000000;
	fma.rn.f32 	%f184, %f32, 0fBBBB989D, 0f3F000000;
	cvt.sat.f32.f32 	%f185, %f184;
	mov.f32 	%f186, 0f4B400001;
	mov.f32 	%f187, 0f437C0000;
	fma.rm.f32 	%f188, %f185, %f187, %f186;
	add.f32 	%f189, %f188, 0fCB40007F;
	neg.f32 	%f190, %f189;
	fma.rn.f32 	%f191, %f32, 0fBFB8AA3B, %f190;
	fma.rn.f32 	%f192, %f32, 0fB2A57060, %f191;
	mov.b32 	%r112, %f188;
	shl.b32 	%r113, %r112, 23;
	mov.b32 	%f193, %r113;
	ex2.approx.ftz.f32 	%f194, %f192;
	fma.rn.f32 	%f195, %f194, %f193, 0f3F800000;
	div.rn.f32 	%f196, %f32, %f195;
	fma.rn.f32 	%f197, %f183, %f182, %f196;
	add.s64 	%rd56, %rd16, %rd5;
	shl.b64 	%rd57, %rd56, 2;
	add.s64 	%rd58, %rd1, %rd57;
	st.global.f32 	[%rd58], %f197;
	add.s32 	%r114, %r111, %r3;
	cvt.u64.u32 	%rd17, %r114;
	mul.wide.u32 	%rd59, %r114, 4;
	add.s64 	%rd60, %rd6, %rd59;
	ld.global.nc.f32 	%f198, [%rd60];
	sub.f32 	%f199, %f198, %f13;
	mul.f32 	%f200, %f26, %f199;
	add.s64 	%rd61, %rd3, %rd59;
	ld.global.nc.f32 	%f201, [%rd61];
	add.s64 	%rd62, %rd2, %rd59;
	ld.global.nc.f32 	%f202, [%rd62];
	fma.rn.f32 	%f37, %f201, %f200, %f202;
	mul.f32 	%f38, %f37, 0f3F3504F3;
	abs.f32 	%f203, %f38;
	setp.ltu.f32 	%p54, %f203, 0f3F8060FE;
	setp.ge.f32 	%p55, %f203, 0f3F8060FE;
	mul.f32 	%f204, %f38, %f38;
	selp.f32 	%f205, %f203, %f204, %p55;
	selp.f32 	%f206, 0f38EB4C3A, 0f38B1E96A, %p55;
	selp.f32 	%f207, 0fBAAE005B, 0fBA574D20, %p55;
	fma.rn.f32 	%f208, %f206, %f205, %f207;
	selp.f32 	%f209, 0f3C09919F, 0f3BAAD5EA, %p55;
	fma.rn.f32 	%f210, %f208, %f205, %f209;
	selp.f32 	%f211, 0fBD24D99A, 0fBCDC1BE7, %p55;
	fma.rn.f32 	%f212, %f210, %f205, %f211;
	selp.f32 	%f213, 0f3E235519, 0f3DE718AF, %p55;
	fma.rn.f32 	%f214, %f212, %f205, %f213;
	selp.f32 	%f215, 0f3F69B4F9, 0fBEC093AC, %p55;
	fma.rn.f32 	%f216, %f214, %f205, %f215;
	selp.f32 	%f217, 0f3F210A14, 0f3E0375D3, %p55;
	fma.rn.f32 	%f218, %f216, %f205, %f217;
	neg.f32 	%f219, %f205;
	selp.f32 	%f220, %f219, %f38, %p55;
	fma.rn.f32 	%f255, %f218, %f220, %f220;
	@%p54 bra 	$L__BB0_38;
	ex2.approx.ftz.f32 	%f221, %f255;
	mov.f32 	%f222, 0f3F800000;
	sub.f32 	%f223, %f222, %f221;
	copysign.f32 	%f255, %f38, %f223;
$L__BB0_38:
	cvt.u32.u64 	%r115, %rd17;
	add.f32 	%f224, %f255, 0f3F800000;
	mul.f32 	%f225, %f37, 0f3F000000;
	fma.rn.f32 	%f226, %f37, 0fBBBB989D, 0f3F000000;
	cvt.sat.f32.f32 	%f227, %f226;
	mov.f32 	%f228, 0f4B400001;
	mov.f32 	%f229, 0f437C0000;
	fma.rm.f32 	%f230, %f227, %f229, %f228;
	add.f32 	%f231, %f230, 0fCB40007F;
	neg.f32 	%f232, %f231;
	fma.rn.f32 	%f233, %f37, 0fBFB8AA3B, %f232;
	fma.rn.f32 	%f234, %f37, 0fB2A57060, %f233;
	mov.b32 	%r116, %f230;
	shl.b32 	%r117, %r116, 23;
	mov.b32 	%f235, %r117;
	ex2.approx.ftz.f32 	%f236, %f234;
	fma.rn.f32 	%f237, %f236, %f235, 0f3F800000;
	div.rn.f32 	%f238, %f37, %f237;
	fma.rn.f32 	%f239, %f225, %f224, %f238;
	add.s64 	%rd63, %rd17, %rd5;
	shl.b64 	%rd64, %rd63, 2;
	add.s64 	%rd65, %rd1, %rd64;
	st.global.f32 	[%rd65], %f239;
	add.s32 	%r127, %r115, %r3;
	setp.lt.s32 	%p56, %r127, %r31;
	@%p56 bra 	$L__BB0_34;
$L__BB0_39:
	ret;

}


// ===== COMPILED SASS (sm_100) =====

	.target	sm_100

	.elftype	@"ET_EXEC"


//--------------------- .note.nv.tkinfo           --------------------------
	.section	.note.nv.tkinfo,"",@"SHT_NOTE"
	.sectionflags	@"SHF_NOTE_NV_TKINFO"
	.tkinfo
        /*0018*/ 	.word	0x00000002
        /*0030*/ 	.string	""
        /*0030*/ 	.string	"ptxas"
        /*0030*/ 	.string	"Cuda compilation tools, release 13.0, V13.0.88"
        /*0030*/ 	.string	"Build cuda_13.0.r13.0/compiler.36424714_0"
        /*0030*/ 	.string	"-arch sm_100 -m 64 "



//--------------------- .note.nv.cuinfo           --------------------------
	.section	.note.nv.cuinfo,"",@"SHT_NOTE"
	.sectionflags	@"SHF_NOTE_NV_CUINFO"
        /*0018*/ 	.short	0x0002
        /*001a*/ 	.short	0x0064
        /*001c*/ 	.short	0x0082
	.zero		2


//--------------------- .nv.info                  --------------------------
	.section	.nv.info,"",@"SHT_CUDA_INFO"
	.align	4


	//----- nvinfo : EIATTR_REGCOUNT
	.align		4
        /*0000*/ 	.byte	0x04, 0x2f
        /*0002*/ 	.short	(.L_1 - .L_0)
	.align		4
.L_0:
        /*0004*/ 	.word	index@(fused_ln_gelu_swish_kernel)
        /*0008*/ 	.word	0x0000001e


	//----- nvinfo : EIATTR_FRAME_SIZE
	.align		4
.L_1:
        /*000c*/ 	.byte	0x04, 0x11
        /*000e*/ 	.short	(.L_3 - .L_2)
	.align		4
.L_2:
        /*0010*/ 	.word	index@($__internal_0_$__cuda_sm3x_div_rn_noftz_f32_slowpath)
        /*0014*/ 	.word	0x00000000


	//----- nvinfo : EIATTR_FRAME_SIZE
	.align		4
.L_3:
        /*0018*/ 	.byte	0x04, 0x11
        /*001a*/ 	.short	(.L_5 - .L_4)
	.align		4
.L_4:
        /*001c*/ 	.word	index@(fused_ln_gelu_swish_kernel)
        /*0020*/ 	.word	0x00000000


	//----- nvinfo : EIATTR_MIN_STACK_SIZE
	.align		4
.L_5:
        /*0024*/ 	.byte	0x04, 0x12
        /*0026*/ 	.short	(.L_7 - .L_6)
	.align		4
.L_6:
        /*0028*/ 	.word	index@(fused_ln_gelu_swish_kernel)
        /*002c*/ 	.word	0x00000000
.L_7:


//--------------------- .nv.compat                --------------------------
	.section	.nv.compat,"",@"SHT_CUDA_COMPAT_INFO"
	.align	4
        /*0000*/ 	.byte	0x02, 0x09, 0x00, 0x00, 0x02, 0x02, 0x01, 0x00, 0x02, 0x05, 0x05, 0x00, 0x03, 0x07, 0x01, 0x01
        /*0010*/ 	.byte	0x02, 0x03, 0x00, 0x00, 0x02, 0x06, 0x01, 0x00, 0x04, 0x0b, 0x08, 0x00, 0x01, 0x00, 0x00, 0x00
        /*0020*/ 	.byte	0x00, 0x00, 0x00, 0x00


//--------------------- .nv.info.fused_ln_gelu_swish_kernel --------------------------
	.section	.nv.info.fused_ln_gelu_swish_kernel,"",@"SHT_CUDA_INFO"
	.sectionflags	@""
	.align	4


	//----- nvinfo : EIATTR_CUDA_API_VERSION
	.align		4
        /*0000*/ 	.byte	0x04, 0x37
        /*0002*/ 	.short	(.L_9 - .L_8)
.L_8:
        /*0004*/ 	.word	0x00000082


	//----- nvinfo : EIATTR_KPARAM_INFO
	.align		4
.L_9:
        /*0008*/ 	.byte	0x04, 0x17
        /*000a*/ 	.short	(.L_11 - .L_10)
.L_10:
        /*000c*/ 	.word	0x00000000
        /*0010*/ 	.short	0x0006
        /*0012*/ 	.short	0x0028
        /*0014*/ 	.byte	0x00, 0xf0, 0x11, 0x00


	//----- nvinfo : EIATTR_KPARAM_INFO
	.align		4
.L_11:
        /*0018*/ 	.byte	0x04, 0x17
        /*001a*/ 	.short	(.L_13 - .L_12)
.L_12:
        /*001c*/ 	.word	0x00000000
        /*0020*/ 	.short	0x0005
        /*0022*/ 	.short	0x0024
        /*0024*/ 	.byte	0x00, 0xf0, 0x11, 0x00


	//----- nvinfo : EIATTR_KPARAM_INFO
	.align		4
.L_13:
        /*0028*/ 	.byte	0x04, 0x17
        /*002a*/ 	.short	(.L_15 - .L_14)
.L_14:
        /*002c*/ 	.word	0x00000000
        /*0030*/ 	.short	0x0004
        /*0032*/ 	.short	0x0020
        /*0034*/ 	.byte	0x00, 0xf0, 0x11, 0x00


	//----- nvinfo : EIATTR_KPARAM_INFO
	.align		4
.L_15:
        /*0038*/ 	.byte	0x04, 0x17
        /*003a*/ 	.short	(.L_17 - .L_16)
.L_16:
        /*003c*/ 	.word	0x00000000
        /*0040*/ 	.short	0x0003
        /*0042*/ 	.short	0x0018
        /*0044*/ 	.byte	0x00, 0xf5, 0x21, 0x00


	//----- nvinfo : EIATTR_KPARAM_INFO
	.align		4
.L_17:
        /*0048*/ 	.byte	0x04, 0x17
        /*004a*/ 	.short	(.L_19 - .L_18)
.L_18:
        /*004c*/ 	.word	0x00000000
        /*0050*/ 	.short	0x0002
        /*0052*/ 	.short	0x0010
        /*0054*/ 	.byte	0x00, 0xf5, 0x21, 0x00


	//----- nvinfo : EIATTR_KPARAM_INFO
	.align		4
.L_19:
        /*0058*/ 	.byte	0x04, 0x17
        /*005a*/ 	.short	(.L_21 - .L_20)
.L_20:
        /*005c*/ 	.word	0x00000000
        /*0060*/ 	.short	0x0001
        /*0062*/ 	.short	0x0008
        /*0064*/ 	.byte	0x00, 0xf5, 0x21, 0x00


	//----- nvinfo : EIATTR_KPARAM_INFO
	.align		4
.L_21:
        /*0068*/ 	.byte	0x04, 0x17
        /*006a*/ 	.short	(.L_23 - .L_22)
.L_22:
        /*006c*/ 	.word	0x00000000
        /*0070*/ 	.short	0x0000
        /*0072*/ 	.short	0x0000
        /*0074*/ 	.byte	0x00, 0xf5, 0x21, 0x00


	//----- nvinfo : EIATTR_SPARSE_MMA_MASK
	.align		4
.L_23:
        /*0078*/ 	.byte	0x03, 0x50
        /*007a*/ 	.short	0x0000


	//----- nvinfo : EIATTR_MAXREG_COUNT
	.align		4
        /*007c*/ 	.byte	0x03, 0x1b
        /*007e*/ 	.short	0x00ff


	//----- nvinfo : EIATTR_NUM_BARRIERS
	.align		4
        /*0080*/ 	.byte	0x02, 0x4c
        /*0082*/ 	.byte	0x01
	.zero		1


	//----- nvinfo : EIATTR_MERCURY_ISA_VERSION
	.align		4
        /*0084*/ 	.byte	0x03, 0x5f
        /*0086*/ 	.short	0x0101


	//----- nvinfo : EIATTR_COOP_GROUP_MASK_REGIDS
	.align		4
        /*0088*/ 	.byte	0x04, 0x29
        /*008a*/ 	.short	(.L_25 - .L_24)


	//   ....[0]....
.L_24:
        /*008c*/ 	.word	0xffffffff


	//   ....[1]....
        /*0090*/ 	.word	0xffffffff


	//   ....[2]....
        /*0094*/ 	.word	0xffffffff


	//   ....[3]....
        /*0098*/ 	.word	0xffffffff


	//   ....[4]....
        /*009c*/ 	.word	0xffffffff


	//   ....[5]....
        /*00a0*/ 	.word	0xffffffff


	//   ....[6]....
        /*00a4*/ 	.word	0xffffffff


	//   ....[7]....
        /*00a8*/ 	.word	0xffffffff


	//   ....[8]....
        /*00ac*/ 	.word	0xffffffff


	//   ....[9]....
        /*00b0*/ 	.word	0xffffffff


	//   ....[10]....
        /*00b4*/ 	.word	0xffffffff


	//   ....[11]....
        /*00b8*/ 	.word	0xffffffff


	//   ....[12]....
        /*00bc*/ 	.word	0xffffffff


	//   ....[13]....
        /*00c0*/ 	.word	0xffffffff


	//   ....[14]....
        /*00c4*/ 	.word	0xffffffff


	//   ....[15]....
        /*00c8*/ 	.word	0xffffffff


	//   ....[16]....
        /*00cc*/ 	.word	0xffffffff


	//   ....[17]....
        /*00d0*/ 	.word	0xffffffff


	//   ....[18]....
        /*00d4*/ 	.word	0xffffffff


	//   ....[19]....
        /*00d8*/ 	.word	0xffffffff


	//   ....[20]....
        /*00dc*/ 	.word	0x0500000a


	//   ....[21]....
        /*00e0*/ 	.word	0x0500000a


	//   ....[22]....
        /*00e4*/ 	.word	0x0500000a


	//   ....[23]....
        /*00e8*/ 	.word	0x0500000a


	//   ....[24]....
        /*00ec*/ 	.word	0x0500000a


	//   ....[25]....
        /*00f0*/ 	.word	0x0500000a


	//   ....[26]....
        /*00f4*/ 	.word	0x0500000a


	//   ....[27]....
        /*00f8*/ 	.word	0x0500000a


	//   ....[28]....
        /*00fc*/ 	.word	0x0500000a


	//   ....[29]....
        /*0100*/ 	.word	0x0500000a


	//----- nvinfo : EIATTR_COOP_GROUP_INSTR_OFFSETS
	.align		4
.L_25:
        /*0104*/ 	.byte	0x04, 0x28
        /*0106*/ 	.short	(.L_27 - .L_26)


	//   ....[0]....
.L_26:
        /*0108*/ 	.word	0x00000590


	//   ....[1]....
        /*010c*/ 	.word	0x00000600


	//   ....[2]....
        /*0110*/ 	.word	0x00000630


	//   ....[3]....
        /*0114*/ 	.word	0x00000660


	//   ....[4]....
        /*0118*/ 	.word	0x00000680


	//   ....[5]....
        /*011c*/ 	.word	0x00000760


	//   ....[6]....
        /*0120*/ 	.word	0x00000780


	//   ....[7]....
        /*0124*/ 	.word	0x000007a0


	//   ....[8]....
        /*0128*/ 	.word	0x000007c0


	//   ....[9]....
        /*012c*/ 	.word	0x000007e0


	//   ....[10]....
        /*0130*/ 	.word	0x00000e40


	//   ....[11]....
        /*0134*/ 	.word	0x00000e80


	//   ....[12]....
        /*0138*/ 	.word	0x00000ea0


	//   ....[13]....
        /*013c*/ 	.word	0x00000ec0


	//   ....[14]....
        /*0140*/ 	.word	0x00000ee0


	//   ....[15]....
        /*0144*/ 	.word	0x00000f90


	//   ....[16]....
        /*0148*/ 	.word	0x00000fb0


	//   ....[17]....
        /*014c*/ 	.word	0x00000fd0


	//   ....[18]....
        /*0150*/ 	.word	0x00000ff0


	//   ....[19]....
        /*0154*/ 	.word	0x00001010


	//   ....[20]....
        /*0158*/ 	.word	0x00002200


	//   ....[21]....
        /*015c*/ 	.word	0x00002270


	//   ....[22]....
        /*0160*/ 	.word	0x000022e0


	//   ....[23]....
        /*0164*/ 	.word	0x00002350


	//   ....[24]....
        /*0168*/ 	.word	0x000023c0


	//   ....[25]....
        /*016c*/ 	.word	0x00002430


	//   ....[26]....
        /*0170*/ 	.word	0x000024a0


	//   ....[27]....
        /*0174*/ 	.word	0x00002510


	//   ....[28]....
        /*0178*/ 	.word	0x00002580


	//   ....[29]....
        /*017c*/ 	.word	0x000025f0


	//----- nvinfo : EIATTR_VRC_CTA_INIT_COUNT
	.align		4
.L_27:
        /*0180*/ 	.byte	0x02, 0x4a
	.zero		1
	.zero		1


	//----- nvinfo : EIATTR_EXIT_INSTR_OFFSETS
	.align		4
        /*0184*/ 	.byte	0x04, 0x1c
        /*0186*/ 	.short	(.L_29 - .L_28)


	//   ....[0]....
.L_28:
        /*0188*/ 	.word	0x00000040


	//   ....[1]....
        /*018c*/ 	.word	0x000011b0


	//   ....[2]....
        /*0190*/ 	.word	0x000018c0


	//   ....[3]....
        /*0194*/ 	.word	0x000021b0


	//----- nvinfo : EIATTR_CRS_STACK_SIZE
	.align		4
.L_29:
        /*0198*/ 	.byte	0x04, 0x1e
        /*019a*/ 	.short	(.L_31 - .L_30)
.L_30:
        /*019c*/ 	.word	0x00000000


	//----- nvinfo : EIATTR_CBANK_PARAM_SIZE
	.align		4
.L_31:
        /*01a0*/ 	.byte	0x03, 0x19
        /*01a2*/ 	.short	0x002c


	//----- nvinfo : EIATTR_PARAM_CBANK
	.align		4
        /*01a4*/ 	.byte	0x04, 0x0a
        /*01a6*/ 	.short	(.L_33 - .L_32)
	.align		4
.L_32:
        /*01a8*/ 	.word	index@(.nv.constant0.fused_ln_gelu_swish_kernel)
        /*01ac*/ 	.short	0x0380
        /*01ae*/ 	.short	0x002c


	//----- nvinfo : EIATTR_SW_WAR
	.align		4
.L_33:
        /*01b0*/ 	.byte	0x04, 0x36
        /*01b2*/ 	.short	(.L_35 - .L_34)
.L_34:
        /*01b4*/ 	.word	0x00000008
.L_35:


//--------------------- .nv.callgraph             --------------------------
	.section	.nv.callgraph,"",@"SHT_CUDA_CALLGRAPH"
	.align	4
	.sectionentsize	8
	.align		4
        /*0000*/ 	.word	0x00000000
	.align		4
        /*0004*/ 	.word	0xffffffff
	.align		4
        /*0008*/ 	.word	0x00000000
	.align		4
        /*000c*/ 	.word	0xfffffffe
	.align		4
        /*0010*/ 	.word	0x00000000
	.align		4
        /*0014*/ 	.word	0xfffffffd
	.align		4
        /*0018*/ 	.word	0x00000000
	.align		4
        /*001c*/ 	.word	0xfffffffc


//--------------------- .text.fused_ln_gelu_swish_kernel --------------------------
	.section	.text.fused_ln_gelu_swish_kernel,"ax",@progbits
	.align	128
        .global         fused_ln_gelu_swish_kernel
        .type           fused_ln_gelu_swish_kernel,@function
        .size           fused_ln_gelu_swish_kernel,(.L_x_52 - fused_ln_gelu_swish_kernel)
        .other          fused_ln_gelu_swish_kernel,@"STO_CUDA_ENTRY STV_DEFAULT"
fused_ln_gelu_swish_kernel:
.text.fused_ln_gelu_swish_kernel:
[----:B------:R-:W-:Y:S08]  /*0000*/  LDC R1, c[0x0][0x37c] ;  /* 0x0000df00ff017b82 */ /* 0x000ff00000000800 */
[----:B------:R-:W0:Y:S08]  /*0010*/  S2UR UR4, SR_CTAID.X ;  /* 0x00000000000479c3 */ /* 0x000e300000002500 */
[----:B------:R-:W0:Y:S02]  /*0020*/  LDC R0, c[0x0][0x3a0] ;  /* 0x0000e800ff007b82 */ /* 0x000e240000000800 */
[----:B0-----:R-:W-:-:S13]  /*0030*/  ISETP.LE.AND P0, PT, R0, UR4, PT ;  /* 0x0000000400007c0c */ /* 0x001fda000bf03270 */
[----:B------:R-:W-:Y:S05]  /*0040*/  @P0 EXIT ;  /* 0x000000000000094d */ /* 0x000fea0003800000 */
[----:B------:R-:W0:Y:S01]  /*0050*/  S2R R19, SR_TID.X ;  /* 0x0000000000137919 */ /* 0x000e220000002100 */
[----:B------:R-:W1:Y:S01]  /*0060*/  LDC R14, c[0x0][0x3a4] ;  /* 0x0000e900ff0e7b82 */ /* 0x000e620000000800 */
[----:B------:R-:W2:Y:S01]  /*0070*/  LDCU.64 UR6, c[0x0][0x358] ;  /* 0x00006b00ff0677ac */ /* 0x000ea20008000a00 */
[----:B------:R-:W-:Y:S01]  /*0080*/  BSSY.RECONVERGENT B0, `(.L_x_0) ;  /* 0x0000050000007945 */ /* 0x000fe20003800200 */
[----:B------:R-:W-:-:S05]  /*0090*/  HFMA2 R0, -RZ, RZ, 0, 0 ;  /* 0x00000000ff007431 */ /* 0x000fca00000001ff */
[----:B------:R-:W3:Y:S08]  /*00a0*/  LDC.64 R16, c[0x0][0x380] ;  /* 0x0000e000ff107b82 */ /* 0x000ef00000000a00 */
[----:B------:R-:W4:Y:S01]  /*00b0*/  LDC R7, c[0x0][0x360] ;  /* 0x0000d800ff077b82 */ /* 0x000f220000000800 */
[----:B-1----:R-:W-:-:S05]  /*00c0*/  IMAD R6, R14, UR4, RZ ;  /* 0x000000040e067c24 */ /* 0x002fca000f8e02ff */
[----:B------:R-:W-:Y:S02]  /*00d0*/  SHF.R.S32.HI R5, RZ, 0x1f, R6 ;  /* 0x0000001fff057819 */ /* 0x000fe40000011406 */
[----:B0-----:R-:W-:Y:S01]  /*00e0*/  ISETP.GE.AND P0, PT, R19, R14, PT ;  /* 0x0000000e1300720c */ /* 0x001fe20003f06270 */
[----:B---3--:R-:W-:-:S12]  /*00f0*/  IMAD.WIDE R16, R6, 0x4, R16 ;  /* 0x0000000406107825 */ /* 0x008fd800078e0210 */
[----:B--2-4-:R-:W-:Y:S05]  /*0100*/  @P0 BRA `(.L_x_1) ;  /* 0x00000004001c0947 */ /* 0x014fea0003800000 */
[----:B------:R-:W0:Y:S01]  /*0110*/  I2F.U32.RP R8, R7 ;  /* 0x0000000700087306 */ /* 0x000e220000209000 */
[----:B------:R-:W-:Y:S01]  /*0120*/  IMAD.IADD R9, R19, 0x1, R7 ;  /* 0x0000000113097824 */ /* 0x000fe200078e0207 */
[----:B------:R-:W-:Y:S01]  /*0130*/  ISETP.NE.U32.AND P2, PT, R7, RZ, PT ;  /* 0x000000ff0700720c */ /* 0x000fe20003f45070 */
[----:B------:R-:W-:Y:S03]  /*0140*/  BSSY.RECONVERGENT B1, `(.L_x_2) ;  /* 0x0000030000017945 */ /* 0x000fe60003800200 */
[CC--:B------:R-:W-:Y:S02]  /*0150*/  ISETP.GE.U32.AND P0, PT, R9.reuse, R14.reuse, PT ;  /* 0x0000000e0900720c */ /* 0x0c0fe40003f06070 */
[----:B------:R-:W-:Y:S01]  /*0160*/  VIMNMX.U32 R0, PT, PT, R9, R14, !PT ;  /* 0x0000000e09007248 */ /* 0x000fe20007fe0000 */
[----:B0-----:R-:W0:Y:S02]  /*0170*/  MUFU.RCP R8, R8 ;  /* 0x0000000800087308 */ /* 0x001e240000001000 */
[----:B0-----:R-:W-:-:S06]  /*0180*/  VIADD R2, R8, 0xffffffe ;  /* 0x0ffffffe08027836 */ /* 0x001fcc0000000000 */
[----:B------:R0:W1:Y:S02]  /*0190*/  F2I.FTZ.U32.TRUNC.NTZ R3, R2 ;  /* 0x0000000200037305 */ /* 0x000064000021f000 */
[----:B0-----:R-:W-:Y:S02]  /*01a0*/  MOV R2, RZ ;  /* 0x000000ff00027202 */ /* 0x001fe40000000f00 */
[----:B-1----:R-:W-:-:S05]  /*01b0*/  IADD3 R4, PT, PT, RZ, -R3, RZ ;  /* 0x80000003ff047210 */ /* 0x002fca0007ffe0ff */
[----:B------:R-:W-:Y:S01]  /*01c0*/  IMAD R11, R4, R7, RZ ;  /* 0x00000007040b7224 */ /* 0x000fe200078e02ff */
[----:B------:R-:W-:-:S03]  /*01d0*/  SEL R4, RZ, 0x1, P0 ;  /* 0x00000001ff047807 */ /* 0x000fc60000000000 */
[----:B------:R-:W-:Y:S01]  /*01e0*/  IMAD.HI.U32 R3, R3, R11, R2 ;  /* 0x0000000b03037227 */ /* 0x000fe200078e0002 */
[----:B------:R-:W-:-:S05]  /*01f0*/  IADD3 R0, PT, PT, R0, -R9, -R4 ;  /* 0x8000000900007210 */ /* 0x000fca0007ffe804 */
[----:B------:R-:W-:-:S04]  /*0200*/  IMAD.HI.U32 R3, R3, R0, RZ ;  /* 0x0000000003037227 */ /* 0x000fc800078e00ff */
[----:B------:R-:W-:-:S04]  /*0210*/  IMAD.MOV R2, RZ, RZ, -R3 ;  /* 0x000000ffff027224 */ /* 0x000fc800078e0a03 */
[----:B------:R-:W-:-:S05]  /*0220*/  IMAD R0, R7, R2, R0 ;  /* 0x0000000207007224 */ /* 0x000fca00078e0200 */
[----:B------:R-:W-:-:S13]  /*0230*/  ISETP.GE.U32.AND P0, PT, R0, R7, PT ;  /* 0x000000070000720c */ /* 0x000fda0003f06070 */
[----:B------:R-:W-:Y:S01]  /*0240*/  @P0 IADD3 R0, PT, PT, R0, -R7, RZ ;  /* 0x8000000700000210 */ /* 0x000fe20007ffe0ff */
[----:B------:R-:W-:-:S03]  /*0250*/  @P0 VIADD R3, R3, 0x1 ;  /* 0x0000000103030836 */ /* 0x000fc60000000000 */
[----:B------:R-:W-:-:S13]  /*0260*/  ISETP.GE.U32.AND P1, PT, R0, R7, PT ;  /* 0x000000070000720c */ /* 0x000fda0003f26070 */
[----:B------:R-:W-:Y:S02]  /*0270*/  @P1 IADD3 R3, PT, PT, R3, 0x1, RZ ;  /* 0x0000000103031810 */ /* 0x000fe40007ffe0ff */
[----:B------:R-:W-:-:S05]  /*0280*/  @!P2 LOP3.LUT R3, RZ, R7, RZ, 0x33, !PT ;  /* 0x00000007ff03a212 */ /* 0x000fca00078e33ff */
[----:B------:R-:W-:Y:S02]  /*0290*/  IMAD.IADD R8, R4, 0x1, R3 ;  /* 0x0000000104087824 */ /* 0x000fe400078e0203 */
[----:B------:R-:W-:-:S03]  /*02a0*/  IMAD.MOV.U32 R4, RZ, RZ, R19 ;  /* 0x000000ffff047224 */ /* 0x000fc600078e0013 */
[C---:B------:R-:W-:Y:S02]  /*02b0*/  LOP3.LUT R0, R8.reuse, 0x3, RZ, 0xc0, !PT ;  /* 0x0000000308007812 */ /* 0x040fe400078ec0ff */
[----:B------:R-:W-:Y:S02]  /*02c0*/  ISETP.GE.U32.AND P1, PT, R8, 0x3, PT ;  /* 0x000000030800780c */ /* 0x000fe40003f26070 */
[----:B------:R-:W-:Y:S02]  /*02d0*/  ISETP.NE.AND P0, PT, R0, 0x3, PT ;  /* 0x000000030000780c */ /* 0x000fe40003f05270 */
[----:B------:R-:W-:-:S11]  /*02e0*/  MOV R0, RZ ;  /* 0x000000ff00007202 */ /* 0x000fd60000000f00 */
[----:B------:R-:W-:Y:S05]  /*02f0*/  @!P0 BRA `(.L_x_3) ;  /* 0x0000000000508947 */ /* 0x000fea0003800000 */
[----:B------:R-:W0:Y:S01]  /*0300*/  LDCU.64 UR4, c[0x0][0x380] ;  /* 0x00007000ff0477ac */ /* 0x000e220008000a00 */
[----:B------:R-:W-:Y:S01]  /*0310*/  SHF.L.U64.HI R3, R6, 0x2, R5 ;  /* 0x0000000206037819 */ /* 0x000fe20000010205 */
[----:B------:R-:W-:Y:S01]  /*0320*/  VIADD R0, R8, 0x1 ;  /* 0x0000000108007836 */ /* 0x000fe20000000000 */
[----:B------:R-:W-:Y:S01]  /*0330*/  SHF.L.U32 R2, R6, 0x2, RZ ;  /* 0x0000000206027819 */ /* 0x000fe200000006ff */
[----:B------:R-:W-:-:S04]  /*0340*/  IMAD.MOV.U32 R4, RZ, RZ, R19 ;  /* 0x000000ffff047224 */ /* 0x000fc800078e0013 */
[----:B------:R-:W-:-:S03]  /*0350*/  IMAD.WIDE.U32 R2, R19, 0x4, R2 ;  /* 0x0000000413027825 */ /* 0x000fc600078e0002 */
[----:B0-----:R-:W-:Y:S02]  /*0360*/  IADD3 R8, P0, PT, R2, UR4, RZ ;  /* 0x0000000402087c10 */ /* 0x001fe4000ff1e0ff */
[----:B------:R-:W-:Y:S02]  /*0370*/  LOP3.LUT R2, R0, 0x3, RZ, 0xc0, !PT ;  /* 0x0000000300027812 */ /* 0x000fe400078ec0ff */
[----:B------:R-:W-:Y:S02]  /*0380*/  MOV R0, RZ ;  /* 0x000000ff00007202 */ /* 0x000fe40000000f00 */
[----:B------:R-:W-:Y:S02]  /*0390*/  IADD3.X R3, PT, PT, R3, UR5, RZ, P0, !PT ;  /* 0x0000000503037c10 */ /* 0x000fe400087fe4ff */
[----:B------:R-:W-:-:S07]  /*03a0*/  IADD3 R10, PT, PT, -R2, RZ, RZ ;  /* 0x000000ff020a7210 */ /* 0x000fce0007ffe1ff */
.L_x_4:
[----:B------:R-:W-:-:S05]  /*03b0*/  IMAD.MOV.U32 R9, RZ, RZ, R3 ;  /* 0x000000ffff097224 */ /* 0x000fca00078e0003 */
[----:B------:R0:W2:Y:S01]  /*03c0*/  LDG.E.CONSTANT R11, desc[UR6][R8.64] ;  /* 0x00000006080b7981 */ /* 0x0000a2000c1e9900 */
[----:B------:R-:W-:Y:S01]  /*03d0*/  IADD3 R10, PT, PT, R10, 0x1, RZ ;  /* 0x000000010a0a7810 */ /* 0x000fe20007ffe0ff */
[C---:B------:R-:W-:Y:S01]  /*03e0*/  IMAD.WIDE.U32 R2, R7.reuse, 0x4, R8 ;  /* 0x0000000407027825 */ /* 0x040fe200078e0008 */
[----:B------:R-:W-:Y:S02]  /*03f0*/  IADD3 R4, PT, PT, R7, R4, RZ ;  /* 0x0000000407047210 */ /* 0x000fe40007ffe0ff */
[----:B------:R-:W-:Y:S01]  /*0400*/  ISETP.NE.AND P0, PT, R10, RZ, PT ;  /* 0x000000ff0a00720c */ /* 0x000fe20003f05270 */
[----:B0-----:R-:W-:Y:S02]  /*0410*/  IMAD.MOV.U32 R8, RZ, RZ, R2 ;  /* 0x000000ffff087224 */ /* 0x001fe400078e0002 */
[----:B--2---:R-:W-:-:S10]  /*0420*/  FADD R0, R11, R0 ;  /* 0x000000000b007221 */ /* 0x004fd40000000000 */
[----:B------:R-:W-:Y:S05]  /*0430*/  @P0 BRA `(.L_x_4) ;  /* 0xfffffffc00dc0947 */ /* 0x000fea000383ffff */
.L_x_3:
[----:B------:R-:W-:Y:S05]  /*0440*/  BSYNC.RECONVERGENT B1 ;  /* 0x0000000000017941 */ /* 0x000fea0003800200 */
.L_x_2:
[----:B------:R-:W-:Y:S05]  /*0450*/  @!P1 BRA `(.L_x_1) ;  /* 0x0000000000489947 */ /* 0x000fea0003800000 */
.L_x_5:
[----:B------:R-:W-:Y:S02]  /*0460*/  IMAD.IADD R8, R7, 0x1, R4 ;  /* 0x0000000107087824 */ /* 0x000fe400078e0204 */
[----:B------:R-:W-:-:S03]  /*0470*/  IMAD.WIDE.U32 R2, R4, 0x4, R16 ;  /* 0x0000000404027825 */ /* 0x000fc600078e0010 */
[C---:B------:R-:W-:Y:S01]  /*0480*/  IADD3 R10, PT, PT, R8.reuse, R7, RZ ;  /* 0x00000007080a7210 */ /* 0x040fe20007ffe0ff */
[----:B------:R-:W-:Y:S02]  /*0490*/  IMAD.WIDE.U32 R8, R8, 0x4, R16 ;  /* 0x0000000408087825 */ /* 0x000fe400078e0010 */
[----:B------:R-:W2:Y:S02]  /*04a0*/  LDG.E.CONSTANT R3, desc[UR6][R2.64] ;  /* 0x0000000602037981 */ /* 0x000ea4000c1e9900 */
[C---:B------:R-:W-:Y:S02]  /*04b0*/  IMAD.IADD R4, R10.reuse, 0x1, R7 ;  /* 0x000000010a047824 */ /* 0x040fe400078e0207 */
[--C-:B------:R-:W-:Y:S01]  /*04c0*/  IMAD.WIDE.U32 R10, R10, 0x4, R16.reuse ;  /* 0x000000040a0a7825 */ /* 0x100fe200078e0010 */
[----:B------:R-:W3:Y:S03]  /*04d0*/  LDG.E.CONSTANT R9, desc[UR6][R8.64] ;  /* 0x0000000608097981 */ /* 0x000ee6000c1e9900 */
[----:B------:R-:W-:-:S02]  /*04e0*/  IMAD.WIDE.U32 R12, R4, 0x4, R16 ;  /* 0x00000004040c7825 */ /* 0x000fc400078e0010 */
[----:B------:R-:W4:Y:S04]  /*04f0*/  LDG.E.CONSTANT R11, desc[UR6][R10.64] ;  /* 0x000000060a0b7981 */ /* 0x000f28000c1e9900 */
[----:B------:R-:W5:Y:S01]  /*0500*/  LDG.E.CONSTANT R13, desc[UR6][R12.64] ;  /* 0x000000060c0d7981 */ /* 0x000f62000c1e9900 */
[----:B------:R-:W-:-:S04]  /*0510*/  IADD3 R4, PT, PT, R4, R7, RZ ;  /* 0x0000000704047210 */ /* 0x000fc80007ffe0ff */
[----:B------:R-:W-:Y:S01]  /*0520*/  ISETP.GE.AND P0, PT, R4, R14, PT ;  /* 0x0000000e0400720c */ /* 0x000fe20003f06270 */
[----:B--2---:R-:W-:-:S04]  /*0530*/  FADD R0, R3, R0 ;  /* 0x0000000003007221 */ /* 0x004fc80000000000 */
[----:B---3--:R-:W-:-:S04]  /*0540*/  FADD R0, R0, R9 ;  /* 0x0000000900007221 */ /* 0x008fc80000000000 */
[----:B----4-:R-:W-:-:S04]  /*0550*/  FADD R0, R0, R11 ;  /* 0x0000000b00007221 */ /* 0x010fc80000000000 */
[----:B-----5:R-:W-:Y:S01]  /*0560*/  FADD R0, R0, R13 ;  /* 0x0000000d00007221 */ /* 0x020fe20000000000 */
[----:B------:R-:W-:Y:S06]  /*0570*/  @!P0 BRA `(.L_x_5) ;  /* 0xfffffffc00b88947 */ /* 0x000fec000383ffff */
.L_x_1:
[----:B------:R-:W-:Y:S05]  /*0580*/  BSYNC.RECONVERGENT B0 ;  /* 0x0000000000007941 */ /* 0x000fea0003800200 */
.L_x_0:
[----:B------:R-:W0:Y:S01]  /*0590*/  SHFL.DOWN PT, R3, R0, 0x10, 0x1f ;  /* 0x0a001f0000037f89 */ /* 0x000e2200000e0000 */
[----:B------:R-:W1:Y:S01]  /*05a0*/  S2UR UR5, SR_CgaCtaId ;  /* 0x00000000000579c3 */ /* 0x000e620000008800 */
[----:B------:R-:W-:Y:S01]  /*05b0*/  UMOV UR4, 0x400 ;  /* 0x0000040000047882 */ /* 0x000fe20000000000 */
[----:B------:R-:W-:Y:S02]  /*05c0*/  LOP3.LUT P0, R12, R19, 0x1f, RZ, 0xc0, !PT ;  /* 0x0000001f130c7812 */ /* 0x000fe4000780c0ff */
[----:B------:R-:W-:Y:S01]  /*05d0*/  PLOP3.LUT P2, PT, PT, PT, PT, 0x8, 0x80 ;  /* 0x000000000080781c */ /* 0x000fe20003f4e170 */
[----:B0-----:R-:W-:Y:S01]  /*05e0*/  FADD R3, R3, R0 ;  /* 0x0000000003037221 */ /* 0x001fe20000000000 */
[----:B-1----:R-:W-:-:S04]  /*05f0*/  ULEA UR4, UR5, UR4, 0x18 ;  /* 0x0000000405047291 */ /* 0x002fc8000f8ec0ff */
[----:B------:R-:W0:Y:S02]  /*0600*/  SHFL.DOWN PT, R2, R3, 0x8, 0x1f ;  /* 0x09001f0003027f89 */ /* 0x000e2400000e0000 */
[----:B------:R-:W-:Y:S01]  /*0610*/  LEA.HI R11, R19, UR4, RZ, 0x1d ;  /* 0x00000004130b7c11 */ /* 0x000fe2000f8fe8ff */
[----:B0-----:R-:W-:-:S05]  /*0620*/  FADD R2, R3, R2 ;  /* 0x0000000203027221 */ /* 0x001fca0000000000 */
[----:B------:R-:W0:Y:S02]  /*0630*/  SHFL.DOWN PT, R9, R2, 0x4, 0x1f ;  /* 0x08801f0002097f89 */ /* 0x000e2400000e0000 */
[----:B0-----:R-:W-:Y:S01]  /*0640*/  FADD R9, R2, R9 ;  /* 0x0000000902097221 */ /* 0x001fe20000000000 */
[----:B------:R-:W-:-:S04]  /*0650*/  LEA R2, R12, UR4, 0x2 ;  /* 0x000000040c027c11 */ /* 0x000fc8000f8e10ff */
[----:B------:R-:W0:Y:S02]  /*0660*/  SHFL.DOWN PT, R4, R9, 0x2, 0x1f ;  /* 0x08401f0009047f89 */ /* 0x000e2400000e0000 */
[----:B0-----:R-:W-:-:S05]  /*0670*/  FADD R4, R9, R4 ;  /* 0x0000000409047221 */ /* 0x001fca0000000000 */
[----:B------:R-:W0:Y:S02]  /*0680*/  SHFL.DOWN PT, R13, R4, 0x1, 0x1f ;  /* 0x08201f00040d7f89 */ /* 0x000e2400000e0000 */
[----:B0-----:R-:W-:Y:S01]  /*0690*/  FADD R0, R4, R13 ;  /* 0x0000000d04007221 */ /* 0x001fe20000000000 */
[----:B------:R-:W-:-:S04]  /*06a0*/  VIADD R13, R7, 0x1f ;  /* 0x0000001f070d7836 */ /* 0x000fc80000000000 */
[----:B------:R0:W-:Y:S01]  /*06b0*/  @!P0 STS [R11], R0 ;  /* 0x000000000b008388 */ /* 0x0001e20000000800 */
[----:B------:R-:W-:Y:S01]  /*06c0*/  BAR.SYNC.DEFER_BLOCKING 0x0 ;  /* 0x0000000000007b1d */ /* 0x000fe20000010000 */
[----:B------:R-:W-:Y:S02]  /*06d0*/  ISETP.GT.U32.AND P0, PT, R19, 0x1f, PT ;  /* 0x0000001f1300780c */ /* 0x000fe40003f04070 */
[----:B------:R-:W-:-:S11]  /*06e0*/  SHF.R.U32.HI R13, RZ, 0x5, R13 ;  /* 0x00000005ff0d7819 */ /* 0x000fd6000001160d */
[----:B0-----:R-:W-:Y:S05]  /*06f0*/  @P0 BRA `(.L_x_6) ;  /* 0x0000000000480947 */ /* 0x001fea0003800000 */
[----:B------:R-:W-:Y:S01]  /*0700*/  ISETP.GE.U32.AND P0, PT, R12, R13, PT ;  /* 0x0000000d0c00720c */ /* 0x000fe20003f06070 */
[----:B------:R-:W-:Y:S01]  /*0710*/  HFMA2 R0, -RZ, RZ, 0, 0 ;  /* 0x00000000ff007431 */ /* 0x000fe200000001ff */
[----:B------:R-:W-:-:S11]  /*0720*/  UMOV UR5, 0xffffffff ;  /* 0xffffffff00057882 */ /* 0x000fd60000000000 */
[----:B------:R0:W1:Y:S01]  /*0730*/  @!P0 LDS R0, [R2] ;  /* 0x0000000002008984 */ /* 0x0000620000000800 */
[----:B------:R-:W-:Y:S01]  /*0740*/  ISETP.NE.AND P0, PT, R12, RZ, PT ;  /* 0x000000ff0c00720c */ /* 0x000fe20003f05270 */
[----:B------:R-:W-:-:S12]  /*0750*/  BRA.DIV UR5, `(.L_x_7) ;  /* 0x0000001a05987947 */ /* 0x000fd8000b800000 */
[----:B-1----:R-:W1:Y:S02]  /*0760*/  SHFL.DOWN PT, R3, R0, 0x10, 0x1f ;  /* 0x0a001f0000037f89 */ /* 0x002e6400000e0000 */
[----:B-1----:R-:W-:-:S05]  /*0770*/  FADD R3, R3, R0 ;  /* 0x0000000003037221 */ /* 0x002fca0000000000 */
[----:B------:R-:W1:Y:S02]  /*0780*/  SHFL.DOWN PT, R4, R3, 0x8, 0x1f ;  /* 0x09001f0003047f89 */ /* 0x000e6400000e0000 */
[----:B-1----:R-:W-:-:S05]  /*0790*/  FADD R4, R3, R4 ;  /* 0x0000000403047221 */ /* 0x002fca0000000000 */
[----:B------:R-:W1:Y:S02]  /*07a0*/  SHFL.DOWN PT, R9, R4, 0x4, 0x1f ;  /* 0x08801f0004097f89 */ /* 0x000e6400000e0000 */
[----:B-1----:R-:W-:-:S05]  /*07b0*/  FADD R9, R4, R9 ;  /* 0x0000000904097221 */ /* 0x002fca0000000000 */
[----:B------:R-:W1:Y:S02]  /*07c0*/  SHFL.DOWN PT, R8, R9, 0x2, 0x1f ;  /* 0x08401f0009087f89 */ /* 0x000e6400000e0000 */
[----:B-1----:R-:W-:-:S05]  /*07d0*/  FADD R8, R9, R8 ;  /* 0x0000000809087221 */ /* 0x002fca0000000000 */
[----:B------:R1:W2:Y:S02]  /*07e0*/  SHFL.DOWN PT, R15, R8, 0x1, 0x1f ;  /* 0x08201f00080f7f89 */ /* 0x0002a400000e0000 */
.L_x_33:
[----:B--2---:R-:W-:Y:S01]  /*07f0*/  FADD R15, R8, R15 ;  /* 0x0000000f080f7221 */ /* 0x004fe20000000000 */
[----:B------:R-:W-:-:S04]  /*0800*/  @!P0 PLOP3.LUT P2, PT, PT, PT, PT, 0x80, 0x8 ;  /* 0x000000000008881c */ /* 0x000fc80003f4f070 */
[----:B------:R2:W-:Y:S09]  /*0810*/  @!P0 STS [UR4], R15 ;  /* 0x0000000fff008988 */ /* 0x0005f20008000804 */
.L_x_6:
[----:B------:R-:W-:Y:S05]  /*0820*/  WARPSYNC.ALL ;  /* 0x0000000000007948 */ /* 0x000fea0003800000 */
[-C--:B------:R-:W-:Y:S01]  /*0830*/  ISETP.GE.AND P3, PT, R19, R14.reuse, PT ;  /* 0x0000000e1300720c */ /* 0x080fe20003f66270 */
[----:B------:R-:W-:Y:S01]  /*0840*/  BAR.SYNC.DEFER_BLOCKING 0x0 ;  /* 0x0000000000007b1d */ /* 0x000fe20000010000 */
[----:B------:R-:W-:-:S05]  /*0850*/  I2FP.F32.S32 R14, R14 ;  /* 0x0000000e000e7245 */ /* 0x000fca0000201400 */
[----:B------:R-:W3:Y:S02]  /*0860*/  MUFU.RCP R9, R14 ;  /* 0x0000000e00097308 */ /* 0x000ee40000001000 */
[----:B---3--:R-:W-:Y:S01]  /*0870*/  FFMA R0, -R14, R9, 1 ;  /* 0x3f8000000e007423 */ /* 0x008fe20000000109 */
[----:B------:R-:W3:Y:S03]  /*0880*/  LDS R3, [UR4] ;  /* 0x00000004ff037984 */ /* 0x000ee60008000800 */
[----:B------:R-:W-:Y:S02]  /*0890*/  FFMA R0, R9, R0, R9 ;  /* 0x0000000009007223 */ /* 0x000fe40000000009 */
[----:B---3--:R-:W3:Y:S02]  /*08a0*/  FCHK P0, R3, R14 ;  /* 0x0000000e03007302 */ /* 0x008ee40000000000 */
[----:B------:R-:W-:-:S04]  /*08b0*/  FFMA R9, R3, R0, RZ ;  /* 0x0000000003097223 */ /* 0x000fc800000000ff */
[----:B------:R-:W-:-:S04]  /*08c0*/  FFMA R4, -R14, R9, R3 ;  /* 0x000000090e047223 */ /* 0x000fc80000000103 */
[----:B------:R-:W-:Y:S01]  /*08d0*/  FFMA R4, R0, R4, R9 ;  /* 0x0000000400047223 */ /* 0x000fe20000000009 */
[----:B---3--:R-:W-:Y:S06]  /*08e0*/  @!P0 BRA `(.L_x_8) ;  /* 0x0000000000108947 */ /* 0x008fec0003800000 */
[----:B------:R-:W-:Y:S01]  /*08f0*/  IMAD.MOV.U32 R0, RZ, RZ, R14 ;  /* 0x000000ffff007224 */ /* 0x000fe200078e000e */
[----:B-1----:R-:W-:-:S07]  /*0900*/  MOV R8, 0x920 ;  /* 0x0000092000087802 */ /* 0x002fce0000000f00 */
[----:B0-2---:R-:W-:Y:S05]  /*0910*/  CALL.REL.NOINC `($__internal_0_$__cuda_sm3x_div_rn_noftz_f32_slowpath) ;  /* 0x0000001c00447944 */ /* 0x005fea0003c00000 */
[----:B------:R-:W-:-:S07]  /*0920*/  MOV R4, R0 ;  /* 0x0000000000047202 */ /* 0x000fce0000000f00 */
.L_x_8:
[----:B------:R-:W-:Y:S01]  /*0930*/  BSSY.RECONVERGENT B0, `(.L_x_9) ;  /* 0x0000050000007945 */ /* 0x000fe20003800200 */
[----:B------:R-:W-:-:S03]  /*0940*/  IMAD.MOV.U32 R3, RZ, RZ, RZ ;  /* 0x000000ffff037224 */ /* 0x000fc600078e00ff */
[----:B------:R-:W-:Y:S05]  /*0950*/  @P3 BRA `(.L_x_10) ;  /* 0x0000000400343947 */ /* 0x000fea0003800000 */
[----:B------:R-:W3:Y:S01]  /*0960*/  I2F.U32.RP R18, R7 ;  /* 0x0000000700127306 */ /* 0x000ee20000209000 */
[----:B------:R-:W4:Y:S01]  /*0970*/  LDC R0, c[0x0][0x3a4] ;  /* 0x0000e900ff007b82 */ /* 0x000f220000000800 */
[----:B------:R-:W-:Y:S01]  /*0980*/  IADD3 R3, PT, PT, R19, R7, RZ ;  /* 0x0000000713037210 */ /* 0x000fe20007ffe0ff */
[----:B------:R-:W-:Y:S01]  /*0990*/  BSSY.RECONVERGENT B1, `(.L_x_11) ;  /* 0x0000032000017945 */ /* 0x000fe20003800200 */
[----:B------:R-:W-:-:S04]  /*09a0*/  ISETP.NE.U32.AND P3, PT, R7, RZ, PT ;  /* 0x000000ff0700720c */ /* 0x000fc80003f65070 */
[----:B---3--:R-:W1:Y:S01]  /*09b0*/  MUFU.RCP R18, R18 ;  /* 0x0000001200127308 */ /* 0x008e620000001000 */
[CC--:B----4-:R-:W-:Y:S02]  /*09c0*/  ISETP.GE.U32.AND P0, PT, R3.reuse, R0.reuse, PT ;  /* 0x000000000300720c */ /* 0x0d0fe40003f06070 */
[----:B------:R-:W-:Y:S02]  /*09d0*/  VIMNMX.U32 R10, PT, PT, R3, R0, !PT ;  /* 0x00000000030a7248 */ /* 0x000fe40007fe0000 */
[----:B--2---:R-:W-:Y:S02]  /*09e0*/  SEL R15, RZ, 0x1, P0 ;  /* 0x00000001ff0f7807 */ /* 0x004fe40000000000 */
[----:B-1----:R-:W-:Y:S02]  /*09f0*/  IADD3 R8, PT, PT, R18, 0xffffffe, RZ ;  /* 0x0ffffffe12087810 */ /* 0x002fe40007ffe0ff */
[----:B------:R-:W-:Y:S02]  /*0a00*/  IADD3 R10, PT, PT, R10, -R3, -R15 ;  /* 0x800000030a0a7210 */ /* 0x000fe40007ffe80f */
[----:B------:R1:W2:Y:S02]  /*0a10*/  F2I.FTZ.U32.TRUNC.NTZ R9, R8 ;  /* 0x0000000800097305 */ /* 0x0002a4000021f000 */
[----:B-1----:R-:W-:-:S02]  /*0a20*/  IMAD.MOV.U32 R8, RZ, RZ, RZ ;  /* 0x000000ffff087224 */ /* 0x002fc400078e00ff */
[----:B--2---:R-:W-:-:S04]  /*0a30*/  IMAD.MOV R20, RZ, RZ, -R9 ;  /* 0x000000ffff147224 */ /* 0x004fc800078e0a09 */
[----:B------:R-:W-:-:S04]  /*0a40*/  IMAD R21, R20, R7, RZ ;  /* 0x0000000714157224 */ /* 0x000fc800078e02ff */
[----:B------:R-:W-:-:S06]  /*0a50*/  IMAD.HI.U32 R21, R9, R21, R8 ;  /* 0x0000001509157227 */ /* 0x000fcc00078e0008 */
[----:B------:R-:W-:-:S05]  /*0a60*/  IMAD.HI.U32 R8, R21, R10, RZ ;  /* 0x0000000a15087227 */ /* 0x000fca00078e00ff */
[----:B------:R-:W-:-:S05]  /*0a70*/  IADD3 R3, PT, PT, -R8, RZ, RZ ;  /* 0x000000ff08037210 */ /* 0x000fca0007ffe1ff */
[----:B------:R-:W-:-:S05]  /*0a80*/  IMAD R10, R7, R3, R10 ;  /* 0x00000003070a7224 */ /* 0x000fca00078e020a */
[----:B------:R-:W-:-:S13]  /*0a90*/  ISETP.GE.U32.AND P0, PT, R10, R7, PT ;  /* 0x000000070a00720c */ /* 0x000fda0003f06070 */
[----:B------:R-:W-:Y:S01]  /*0aa0*/  @P0 IMAD.IADD R10, R10, 0x1, -R7 ;  /* 0x000000010a0a0824 */ /* 0x000fe200078e0a07 */
[----:B------:R-:W-:-:S04]  /*0ab0*/  @P0 IADD3 R8, PT, PT, R8, 0x1, RZ ;  /* 0x0000000108080810 */ /* 0x000fc80007ffe0ff */
[----:B------:R-:W-:Y:S02]  /*0ac0*/  ISETP.GE.U32.AND P1, PT, R10, R7, PT ;  /* 0x000000070a00720c */ /* 0x000fe40003f26070 */
[----:B------:R-:W-:-:S11]  /*0ad0*/  MOV R10, R19 ;  /* 0x00000013000a7202 */ /* 0x000fd60000000f00 */
[----:B------:R-:W-:Y:S01]  /*0ae0*/  @P1 VIADD R8, R8, 0x1 ;  /* 0x0000000108081836 */ /* 0x000fe20000000000 */
[----:B------:R-:W-:-:S04]  /*0af0*/  @!P3 LOP3.LUT R8, RZ, R7, RZ, 0x33, !PT ;  /* 0x00000007ff08b212 */ /* 0x000fc800078e33ff */
[----:B------:R-:W-:-:S04]  /*0b00*/  IADD3 R15, PT, PT, R15, R8, RZ ;  /* 0x000000080f0f7210 */ /* 0x000fc80007ffe0ff */
[C---:B------:R-:W-:Y:S02]  /*0b10*/  LOP3.LUT R3, R15.reuse, 0x3, RZ, 0xc0, !PT ;  /* 0x000000030f037812 */ /* 0x040fe400078ec0ff */
[----:B------:R-:W-:Y:S02]  /*0b20*/  ISETP.GE.U32.AND P1, PT, R15, 0x3, PT ;  /* 0x000000030f00780c */ /* 0x000fe40003f26070 */
[----:B------:R-:W-:Y:S01]  /*0b30*/  ISETP.NE.AND P0, PT, R3, 0x3, PT ;  /* 0x000000030300780c */ /* 0x000fe20003f05270 */
[----:B------:R-:W-:-:S12]  /*0b40*/  IMAD.MOV.U32 R3, RZ, RZ, RZ ;  /* 0x000000ffff037224 */ /* 0x000fd800078e00ff */
[----:B------:R-:W-:Y:S05]  /*0b50*/  @!P0 BRA `(.L_x_12) ;  /* 0x0000000000548947 */ /* 0x000fea0003800000 */
[----:B------:R-:W1:Y:S01]  /*0b60*/  LDCU.64 UR4, c[0x0][0x380] ;  /* 0x00007000ff0477ac */ /* 0x000e620008000a00 */
[C---:B------:R-:W-:Y:S01]  /*0b70*/  SHF.L.U64.HI R9, R6.reuse, 0x2, R5 ;  /* 0x0000000206097819 */ /* 0x040fe20000010205 */
[----:B------:R-:W-:Y:S01]  /*0b80*/  IMAD.SHL.U32 R8, R6, 0x4, RZ ;  /* 0x0000000406087824 */ /* 0x000fe200078e00ff */
[----:B------:R-:W-:Y:S02]  /*0b90*/  IADD3 R3, PT, PT, R15, 0x1, RZ ;  /* 0x000000010f037810 */ /* 0x000fe40007ffe0ff */
[----:B------:R-:W-:Y:S01]  /*0ba0*/  MOV R10, R19 ;  /* 0x00000013000a7202 */ /* 0x000fe20000000f00 */
[----:B------:R-:W-:-:S03]  /*0bb0*/  IMAD.WIDE.U32 R8, R19, 0x4, R8 ;  /* 0x0000000413087825 */ /* 0x000fc600078e0008 */
[----:B-1----:R-:W-:Y:S02]  /*0bc0*/  IADD3 R20, P0, PT, R8, UR4, RZ ;  /* 0x0000000408147c10 */ /* 0x002fe4000ff1e0ff */
[----:B------:R-:W-:Y:S01]  /*0bd0*/  LOP3.LUT R8, R3, 0x3, RZ, 0xc0, !PT ;  /* 0x0000000303087812 */ /* 0x000fe200078ec0ff */
[----:B------:R-:W-:Y:S01]  /*0be0*/  IMAD.MOV.U32 R3, RZ, RZ, RZ ;  /* 0x000000ffff037224 */ /* 0x000fe200078e00ff */
[----:B------:R-:W-:-:S03]  /*0bf0*/  IADD3.X R21, PT, PT, R9, UR5, RZ, P0, !PT ;  /* 0x0000000509157c10 */ /* 0x000fc600087fe4ff */
[----:B------:R-:W-:-:S07]  /*0c00*/  IMAD.MOV R15, RZ, RZ, -R8 ;  /* 0x000000ffff0f7224 */ /* 0x000fce00078e0a08 */
.L_x_13:
[----:B------:R-:W-:Y:S01]  /*0c10*/  MOV R8, R20 ;  /* 0x0000001400087202 */ /* 0x000fe20000000f00 */
[----:B------:R-:W-:-:S05]  /*0c20*/  IMAD.MOV.U32 R9, RZ, RZ, R21 ;  /* 0x000000ffff097224 */ /* 0x000fca00078e0015 */
[----:B------:R-:W2:Y:S01]  /*0c30*/  LDG.E.CONSTANT R23, desc[UR6][R8.64] ;  /* 0x0000000608177981 */ /* 0x000ea2000c1e9900 */
[----:B------:R-:W-:Y:S01]  /*0c40*/  IADD3 R15, PT, PT, R15, 0x1, RZ ;  /* 0x000000010f0f7810 */ /* 0x000fe20007ffe0ff */
[----:B------:R-:W-:-:S03]  /*0c50*/  IMAD.WIDE.U32 R20, R7, 0x4, R8 ;  /* 0x0000000407147825 */ /* 0x000fc600078e0008 */
[----:B------:R-:W-:Y:S01]  /*0c60*/  ISETP.NE.AND P0, PT, R15, RZ, PT ;  /* 0x000000ff0f00720c */ /* 0x000fe20003f05270 */
[----:B------:R-:W-:Y:S02]  /*0c70*/  IMAD.IADD R10, R7, 0x1, R10 ;  /* 0x00000001070a7824 */ /* 0x000fe400078e020a */
[----:B--2---:R-:W-:-:S04]  /*0c80*/  FADD R18, R23, -R4 ;  /* 0x8000000417127221 */ /* 0x004fc80000000000 */
[----:B------:R-:W-:-:S06]  /*0c90*/  FFMA R3, R18, R18, R3 ;  /* 0x0000001212037223 */ /* 0x000fcc0000000003 */
[----:B------:R-:W-:Y:S05]  /*0ca0*/  @P0 BRA `(.L_x_13) ;  /* 0xfffffffc00d80947 */ /* 0x000fea000383ffff */
.L_x_12:
[----:B------:R-:W-:Y:S05]  /*0cb0*/  BSYNC.RECONVERGENT B1 ;  /* 0x0000000000017941 */ /* 0x000fea0003800200 */
.L_x_11:
[----:B------:R-:W-:Y:S05]  /*0cc0*/  @!P1 BRA `(.L_x_10) ;  /* 0x0000000000589947 */ /* 0x000fea0003800000 */
.L_x_14:
[----:B------:R-:W-:Y:S01]  /*0cd0*/  IMAD.WIDE.U32 R8, R10, 0x4, R16 ;  /* 0x000000040a087825 */ /* 0x000fe200078e0010 */
[----:B------:R-:W-:-:S05]  /*0ce0*/  IADD3 R10, PT, PT, R7, R10, RZ ;  /* 0x0000000a070a7210 */ /* 0x000fca0007ffe0ff */
[----:B------:R-:W2:Y:S01]  /*0cf0*/  LDG.E.CONSTANT R9, desc[UR6][R8.64] ;  /* 0x0000000608097981 */ /* 0x000ea2000c1e9900 */
[----:B------:R-:W-:-:S04]  /*0d00*/  IMAD.WIDE.U32 R20, R10, 0x4, R16 ;  /* 0x000000040a147825 */ /* 0x000fc800078e0010 */
[----:B------:R-:W-:Y:S02]  /*0d10*/  IMAD.IADD R10, R10, 0x1, R7 ;  /* 0x000000010a0a7824 */ /* 0x000fe400078e0207 */
[----:B------:R-:W3:Y:S02]  /*0d20*/  LDG.E.CONSTANT R21, desc[UR6][R20.64] ;  /* 0x0000000614157981 */ /* 0x000ee4000c1e9900 */
[C---:B------:R-:W-:Y:S01]  /*0d30*/  IMAD.WIDE.U32 R22, R10.reuse, 0x4, R16 ;  /* 0x000000040a167825 */ /* 0x040fe200078e0010 */
[----:B------:R-:W-:-:S05]  /*0d40*/  IADD3 R15, PT, PT, R10, R7, RZ ;  /* 0x000000070a0f7210 */ /* 0x000fca0007ffe0ff */
[----:B------:R-:W-:Y:S01]  /*0d50*/  IMAD.WIDE.U32 R24, R15, 0x4, R16 ;  /* 0x000000040f187825 */ /* 0x000fe200078e0010 */
[----:B------:R-:W4:Y:S05]  /*0d60*/  LDG.E.CONSTANT R23, desc[UR6][R22.64] ;  /* 0x0000000616177981 */ /* 0x000f2a000c1e9900 */
[----:B------:R-:W5:Y:S01]  /*0d70*/  LDG.E.CONSTANT R25, desc[UR6][R24.64] ;  /* 0x0000000618197981 */ /* 0x000f62000c1e9900 */
[----:B--2---:R-:W-:-:S04]  /*0d80*/  FADD R10, R9, -R4 ;  /* 0x80000004090a7221 */ /* 0x004fc80000000000 */
[----:B------:R-:W-:Y:S01]  /*0d90*/  FFMA R3, R10, R10, R3 ;  /* 0x0000000a0a037223 */ /* 0x000fe20000000003 */
[----:B------:R-:W-:Y:S02]  /*0da0*/  IMAD.IADD R10, R15, 0x1, R7 ;  /* 0x000000010f0a7824 */ /* 0x000fe400078e0207 */
[----:B---3--:R-:W-:-:S03]  /*0db0*/  FADD R8, R21, -R4 ;  /* 0x8000000415087221 */ /* 0x008fc60000000000 */
[----:B------:R-:W-:Y:S01]  /*0dc0*/  ISETP.GE.AND P0, PT, R10, R0, PT ;  /* 0x000000000a00720c */ /* 0x000fe20003f06270 */
[----:B------:R-:W-:Y:S01]  /*0dd0*/  FFMA R3, R8, R8, R3 ;  /* 0x0000000808037223 */ /* 0x000fe20000000003 */
[----:B----4-:R-:W-:-:S04]  /*0de0*/  FADD R8, R23, -R4 ;  /* 0x8000000417087221 */ /* 0x010fc80000000000 */
[----:B------:R-:W-:Y:S01]  /*0df0*/  FFMA R3, R8, R8, R3 ;  /* 0x0000000808037223 */ /* 0x000fe20000000003 */
[----:B-----5:R-:W-:-:S04]  /*0e00*/  FADD R8, R25, -R4 ;  /* 0x8000000419087221 */ /* 0x020fc80000000000 */
[----:B------:R-:W-:Y:S02]  /*0e10*/  FFMA R3, R8, R8, R3 ;  /* 0x0000000808037223 */ /* 0x000fe40000000003 */
[----:B------:R-:W-:Y:S05]  /*0e20*/  @!P0 BRA `(.L_x_14) ;  /* 0xfffffffc00a88947 */ /* 0x000fea000383ffff */
.L_x_10:
[----:B------:R-:W-:Y:S05]  /*0e30*/  BSYNC.RECONVERGENT B0 ;  /* 0x0000000000007941 */ /* 0x000fea0003800200 */
.L_x_9:
[----:B------:R-:W3:Y:S01]  /*0e40*/  SHFL.DOWN PT, R0, R3, 0x10, 0x1f ;  /* 0x0a001f0003007f89 */ /* 0x000ee200000e0000 */
[----:B------:R-:W-:Y:S01]  /*0e50*/  ISETP.NE.AND P0, PT, R12, RZ, PT ;  /* 0x000000ff0c00720c */ /* 0x000fe20003f05270 */
[----:B------:R-:W-:Y:S01]  /*0e60*/  BSSY B0, `(.L_x_15) ;  /* 0x000001d000007945 */ /* 0x000fe20003800000 */
[----:B---3--:R-:W-:-:S05]  /*0e70*/  FADD R0, R0, R3 ;  /* 0x0000000300007221 */ /* 0x008fca0000000000 */
[----:B------:R-:W3:Y:S02]  /*0e80*/  SHFL.DOWN PT, R9, R0, 0x8, 0x1f ;  /* 0x09001f0000097f89 */ /* 0x000ee400000e0000 */
[----:B---3--:R-:W-:-:S05]  /*0e90*/  FADD R9, R0, R9 ;  /* 0x0000000900097221 */ /* 0x008fca0000000000 */
[----:B-1----:R-:W1:Y:S02]  /*0ea0*/  SHFL.DOWN PT, R8, R9, 0x4, 0x1f ;  /* 0x08801f0009087f89 */ /* 0x002e6400000e0000 */
[----:B-1----:R-:W-:-:S05]  /*0eb0*/  FADD R8, R9, R8 ;  /* 0x0000000809087221 */ /* 0x002fca0000000000 */
[----:B--2---:R-:W1:Y:S02]  /*0ec0*/  SHFL.DOWN PT, R15, R8, 0x2, 0x1f ;  /* 0x08401f00080f7f89 */ /* 0x004e6400000e0000 */
[----:B-1----:R-:W-:-:S05]  /*0ed0*/  FADD R15, R8, R15 ;  /* 0x0000000f080f7221 */ /* 0x002fca0000000000 */
[----:B------:R-:W1:Y:S02]  /*0ee0*/  SHFL.DOWN PT, R10, R15, 0x1, 0x1f ;  /* 0x08201f000f0a7f89 */ /* 0x000e6400000e0000 */
[----:B-1----:R-:W-:-:S05]  /*0ef0*/  FADD R10, R15, R10 ;  /* 0x0000000a0f0a7221 */ /* 0x002fca0000000000 */
[----:B------:R1:W-:Y:S01]  /*0f00*/  @!P0 STS [R11], R10 ;  /* 0x0000000a0b008388 */ /* 0x0003e20000000800 */
[----:B------:R-:W-:Y:S01]  /*0f10*/  BAR.SYNC.DEFER_BLOCKING 0x0 ;  /* 0x0000000000007b1d */ /* 0x000fe20000010000 */
[----:B------:R-:W-:-:S13]  /*0f20*/  ISETP.GT.U32.AND P0, PT, R19, 0x1f, PT ;  /* 0x0000001f1300780c */ /* 0x000fda0003f04070 */
[----:B-1----:R-:W-:Y:S05]  /*0f30*/  @P0 BRA `(.L_x_16) ;  /* 0x00000000003c0947 */ /* 0x002fea0003800000 */
[----:B------:R-:W-:Y:S01]  /*0f40*/  ISETP.GE.U32.AND P0, PT, R12, R13, PT ;  /* 0x0000000d0c00720c */ /* 0x000fe20003f06070 */
[----:B------:R-:W-:Y:S01]  /*0f50*/  HFMA2 R0, -RZ, RZ, 0, 0 ;  /* 0x00000000ff007431 */ /* 0x000fe200000001ff */
[----:B------:R-:W-:-:S11]  /*0f60*/  UMOV UR4, 0xffffffff ;  /* 0xffffffff00047882 */ /* 0x000fd60000000000 */
[----:B------:R1:W2:Y:S01]  /*0f70*/  @!P0 LDS R0, [R2] ;  /* 0x0000000002008984 */ /* 0x0002a20000000800 */
[----:B------:R-:W-:Y:S05]  /*0f80*/  BRA.DIV UR4, `(.L_x_17) ;  /* 0x0000001604187947 */ /* 0x000fea000b800000 */
[----:B--2---:R-:W2:Y:S02]  /*0f90*/  SHFL.DOWN PT, R3, R0, 0x10, 0x1f ;  /* 0x0a001f0000037f89 */ /* 0x004ea400000e0000 */
[----:B--2---:R-:W-:-:S05]  /*0fa0*/  FADD R3, R3, R0 ;  /* 0x0000000003037221 */ /* 0x004fca0000000000 */
[----:B01----:R-:W0:Y:S02]  /*0fb0*/  SHFL.DOWN PT, R2, R3, 0x8, 0x1f ;  /* 0x09001f0003027f89 */ /* 0x003e2400000e0000 */
[----:B0-----:R-:W-:-:S05]  /*0fc0*/  FADD R2, R3, R2 ;  /* 0x0000000203027221 */ /* 0x001fca0000000000 */
[----:B------:R-:W0:Y:S02]  /*0fd0*/  SHFL.DOWN PT, R9, R2, 0x4, 0x1f ;  /* 0x08801f0002097f89 */ /* 0x000e2400000e0000 */
[----:B0-----:R-:W-:-:S05]  /*0fe0*/  FADD R9, R2, R9 ;  /* 0x0000000902097221 */ /* 0x001fca0000000000 */
[----:B------:R-:W0:Y:S02]  /*0ff0*/  SHFL.DOWN PT, R8, R9, 0x2, 0x1f ;  /* 0x08401f0009087f89 */ /* 0x000e2400000e0000 */
[----:B0-----:R-:W-:-:S05]  /*1000*/  FADD R8, R9, R8 ;  /* 0x0000000809087221 */ /* 0x001fca0000000000 */
[----:B------:R0:W1:Y:S02]  /*1010*/  SHFL.DOWN PT, R11, R8, 0x1, 0x1f ;  /* 0x08201f00080b7f89 */ /* 0x00006400000e0000 */
.L_x_39:
[----:B-1----:R-:W-:-:S07]  /*1020*/  FADD R10, R8, R11 ;  /* 0x0000000b080a7221 */ /* 0x002fce0000000000 */
.L_x_16:
[----:B------:R-:W-:Y:S05]  /*1030*/  BSYNC B0 ;  /* 0x0000000000007941 */ /* 0x000fea0003800000 */
.L_x_15:
[----:B------:R-:W1:Y:S01]  /*1040*/  S2R R3, SR_CgaCtaId ;  /* 0x0000000000037919 */ /* 0x000e620000008800 */
[----:B------:R-:W2:Y:S01]  /*1050*/  LDCU UR4, c[0x0][0x3a4] ;  /* 0x00007480ff0477ac */ /* 0x000ea20008000800 */
[----:B------:R-:W-:Y:S01]  /*1060*/  MOV R0, 0x400 ;  /* 0x0000040000007802 */ /* 0x000fe20000000f00 */
[----:B------:R-:W3:Y:S01]  /*1070*/  MUFU.RCP R9, R14 ;  /* 0x0000000e00097308 */ /* 0x000ee20000001000 */
[----:B--2---:R-:W-:Y:S01]  /*1080*/  ISETP.GE.AND P3, PT, R19, UR4, PT ;  /* 0x0000000413007c0c */ /* 0x004fe2000bf66270 */
[----:B------:R-:W-:Y:S05]  /*1090*/  WARPSYNC.ALL ;  /* 0x0000000000007948 */ /* 0x000fea0003800000 */
[----:B-1----:R-:W-:Y:S01]  /*10a0*/  LEA R11, R3, R0, 0x18 ;  /* 0x00000000030b7211 */ /* 0x002fe200078ec0ff */
[----:B---3--:R-:W-:-:S04]  /*10b0*/  FFMA R0, -R14, R9, 1 ;  /* 0x3f8000000e007423 */ /* 0x008fc80000000109 */
[----:B------:R-:W-:Y:S01]  /*10c0*/  @P2 STS [R11], R10 ;  /* 0x0000000a0b002388 */ /* 0x000fe20000000800 */
[----:B------:R-:W-:Y:S01]  /*10d0*/  FFMA R0, R9, R0, R9 ;  /* 0x0000000009007223 */ /* 0x000fe20000000009 */
[----:B------:R-:W-:Y:S06]  /*10e0*/  BAR.SYNC.DEFER_BLOCKING 0x0 ;  /* 0x0000000000007b1d */ /* 0x000fec0000010000 */
[----:B------:R-:W1:Y:S02]  /*10f0*/  LDS R3, [R11] ;  /* 0x000000000b037984 */ /* 0x000e640000000800 */
[----:B-1----:R-:W1:Y:S01]  /*1100*/  FCHK P0, R3, R14 ;  /* 0x0000000e03007302 */ /* 0x002e620000000000 */
[----:B------:R-:W-:-:S04]  /*1110*/  FFMA R9, R0, R3, RZ ;  /* 0x0000000300097223 */ /* 0x000fc800000000ff */
[----:B0-----:R-:W-:-:S04]  /*1120*/  FFMA R2, -R14, R9, R3 ;  /* 0x000000090e027223 */ /* 0x001fc80000000103 */
[----:B------:R-:W-:Y:S01]  /*1130*/  FFMA R0, R0, R2, R9 ;  /* 0x0000000200007223 */ /* 0x000fe20000000009 */
[----:B-1----:R-:W-:Y:S06]  /*1140*/  @!P0 BRA `(.L_x_18) ;  /* 0x00000000000c8947 */ /* 0x002fec0003800000 */
[----:B------:R-:W-:Y:S01]  /*1150*/  IMAD.MOV.U32 R0, RZ, RZ, R14 ;  /* 0x000000ffff007224 */ /* 0x000fe200078e000e */
[----:B------:R-:W-:-:S07]  /*1160*/  MOV R8, 0x1180 ;  /* 0x0000118000087802 */ /* 0x000fce0000000f00 */
[----:B------:R-:W-:Y:S05]  /*1170*/  CALL.REL.NOINC `($__internal_0_$__cuda_sm3x_div_rn_noftz_f32_slowpath) ;  /* 0x00000014002c7944 */ /* 0x000fea0003c00000 */
.L_x_18:
[----:B------:R-:W-:Y:S06]  /*1180*/  BAR.SYNC.DEFER_BLOCKING 0x0 ;  /* 0x0000000000007b1d */ /* 0x000fec0000010000 */
[----:B------:R-:W0:Y:S02]  /*1190*/  LDCU UR4, c[0x0][0x3a8] ;  /* 0x00007500ff0477ac */ /* 0x000e240008000800 */
[----:B0-----:R-:W-:Y:S01]  /*11a0*/  FADD R0, R0, UR4 ;  /* 0x0000000400007e21 */ /* 0x001fe20008000000 */
[----:B------:R-:W-:Y:S06]  /*11b0*/  @P3 EXIT ;  /* 0x000000000000394d */ /* 0x000fec0003800000 */
[----:B------:R-:W0:Y:S01]  /*11c0*/  I2F.U32.RP R8, R7 ;  /* 0x0000000700087306 */ /* 0x000e220000209000 */
[----:B------:R-:W1:Y:S01]  /*11d0*/  LDCU UR4, c[0x0][0x3a4] ;  /* 0x00007480ff0477ac */ /* 0x000e620008000800 */
[----:B------:R-:W-:Y:S01]  /*11e0*/  IADD3 R14, PT, PT, R19, R7, RZ ;  /* 0x00000007130e7210 */ /* 0x000fe20007ffe0ff */
[----:B------:R-:W-:Y:S01]  /*11f0*/  BSSY.RECONVERGENT B0, `(.L_x_19) ;  /* 0x0000067000007945 */ /* 0x000fe20003800200 */
[----:B------:R-:W-:Y:S02]  /*1200*/  ISETP.NE.U32.AND P3, PT, R7, RZ, PT ;  /* 0x000000ff0700720c */ /* 0x000fe40003f65070 */
[----:B------:R-:W-:Y:S02]  /*1210*/  FSETP.GEU.AND P2, PT, |R0|, 1.175494350822287508e-38, PT ;  /* 0x008000000000780b */ /* 0x000fe40003f4e200 */
[----:B0-----:R-:W0:Y:S01]  /*1220*/  MUFU.RCP R8, R8 ;  /* 0x0000000800087308 */ /* 0x001e220000001000 */
[----:B-1----:R-:W-:-:S10]  /*1230*/  ISETP.GE.U32.AND P0, PT, R14, UR4, PT ;  /* 0x000000040e007c0c */ /* 0x002fd4000bf06070 */
[----:B------:R-:W-:Y:S01]  /*1240*/  @!P2 FMUL R0, R0, 16777216 ;  /* 0x4b8000000000a820 */ /* 0x000fe20000400000 */
[----:B------:R-:W-:Y:S02]  /*1250*/  VIMNMX.U32 R9, PT, PT, R14, UR4, !PT ;  /* 0x000000040e097c48 */ /* 0x000fe4000ffe0000 */
[----:B------:R-:W-:Y:S02]  /*1260*/  SEL R11, RZ, 0x1, P0 ;  /* 0x00000001ff0b7807 */ /* 0x000fe40000000000 */
[----:B0-----:R-:W-:-:S04]  /*1270*/  IADD3 R2, PT, PT, R8, 0xffffffe, RZ ;  /* 0x0ffffffe08027810 */ /* 0x001fc80007ffe0ff */
[----:B------:R0:W1:Y:S02]  /*1280*/  F2I.FTZ.U32.TRUNC.NTZ R3, R2 ;  /* 0x0000000200037305 */ /* 0x000064000021f000 */
[----:B0-----:R-:W-:Y:S02]  /*1290*/  IMAD.MOV.U32 R2, RZ, RZ, RZ ;  /* 0x000000ffff027224 */ /* 0x001fe400078e00ff */
[----:B-1----:R-:W-:-:S04]  /*12a0*/  IMAD.MOV R10, RZ, RZ, -R3 ;  /* 0x000000ffff0a7224 */ /* 0x002fc800078e0a03 */
[----:B------:R-:W-:-:S04]  /*12b0*/  IMAD R13, R10, R7, RZ ;  /* 0x000000070a0d7224 */ /* 0x000fc800078e02ff */
[----:B------:R-:W-:Y:S01]  /*12c0*/  IMAD.HI.U32 R13, R3, R13, R2 ;  /* 0x0000000d030d7227 */ /* 0x000fe200078e0002 */
[----:B------:R-:W-:-:S05]  /*12d0*/  IADD3 R2, PT, PT, R9, -R14, -R11 ;  /* 0x8000000e09027210 */ /* 0x000fca0007ffe80b */
[----:B------:R-:W-:-:S05]  /*12e0*/  IMAD.HI.U32 R8, R13, R2, RZ ;  /* 0x000000020d087227 */ /* 0x000fca00078e00ff */
[----:B------:R-:W-:-:S05]  /*12f0*/  IADD3 R3, PT, PT, -R8, RZ, RZ ;  /* 0x000000ff08037210 */ /* 0x000fca0007ffe1ff */
[----:B------:R-:W-:-:S05]  /*1300*/  IMAD R2, R7, R3, R2 ;  /* 0x0000000307027224 */ /* 0x000fca00078e0202 */
[----:B------:R-:W-:-:S13]  /*1310*/  ISETP.GE.U32.AND P0, PT, R2, R7, PT ;  /* 0x000000070200720c */ /* 0x000fda0003f06070 */
[----:B------:R-:W-:Y:S01]  /*1320*/  @P0 IMAD.IADD R2, R2, 0x1, -R7 ;  /* 0x0000000102020824 */ /* 0x000fe200078e0a07 */
[----:B------:R-:W-:-:S04]  /*1330*/  @P0 IADD3 R8, PT, PT, R8, 0x1, RZ ;  /* 0x0000000108080810 */ /* 0x000fc80007ffe0ff */
[-C--:B------:R-:W-:Y:S02]  /*1340*/  ISETP.GE.U32.AND P1, PT, R2, R7.reuse, PT ;  /* 0x000000070200720c */ /* 0x080fe40003f26070 */
[----:B------:R-:W0:Y:S11]  /*1350*/  MUFU.RSQ R2, R0 ;  /* 0x0000000000027308 */ /* 0x000e360000001400 */
[----:B------:R-:W-:Y:S01]  /*1360*/  @P1 VIADD R8, R8, 0x1 ;  /* 0x0000000108081836 */ /* 0x000fe20000000000 */
[----:B------:R-:W-:-:S04]  /*1370*/  @!P3 LOP3.LUT R8, RZ, R7, RZ, 0x33, !PT ;  /* 0x00000007ff08b212 */ /* 0x000fc800078e33ff */
[----:B------:R-:W-:Y:S01]  /*1380*/  IADD3 R11, PT, PT, R11, R8, RZ ;  /* 0x000000080b0b7210 */ /* 0x000fe20007ffe0ff */
[----:B0-----:R-:W-:-:S03]  /*1390*/  @!P2 FMUL R2, R2, 4096 ;  /* 0x458000000202a820 */ /* 0x001fc60000400000 */
[----:B------:R-:W-:-:S04]  /*13a0*/  LOP3.LUT R3, R11, 0x1, RZ, 0xc0, !PT ;  /* 0x000000010b037812 */ /* 0x000fc800078ec0ff */
[----:B------:R-:W-:-:S13]  /*13b0*/  ISETP.NE.U32.AND P0, PT, R3, 0x1, PT ;  /* 0x000000010300780c */ /* 0x000fda0003f05070 */
[----:B------:R-:W-:Y:S05]  /*13c0*/  @!P0 BRA `(.L_x_20) ;  /* 0x0000000400248947 */ /* 0x000fea0003800000 */
[----:B------:R-:W0:Y:S01]  /*13d0*/  LDC.64 R12, c[0x0][0x390] ;  /* 0x0000e400ff0c7b82 */ /* 0x000e220000000a00 */
[----:B------:R-:W-:-:S06]  /*13e0*/  IMAD.WIDE.U32 R8, R19, 0x4, R16 ;  /* 0x0000000413087825 */ /* 0x000fcc00078e0010 */
[----:B------:R-:W2:Y:S01]  /*13f0*/  LDG.E.CONSTANT R9, desc[UR6][R8.64] ;  /* 0x0000000608097981 */ /* 0x000ea2000c1e9900 */
[----:B------:R-:W1:Y:S01]  /*1400*/  LDC.64 R20, c[0x0][0x398] ;  /* 0x0000e600ff147b82 */ /* 0x000e620000000a00 */
[----:B0-----:R-:W-:-:S06]  /*1410*/  IMAD.WIDE.U32 R12, R19, 0x4, R12 ;  /* 0x00000004130c7825 */ /* 0x001fcc00078e000c */
[----:B------:R0:W3:Y:S01]  /*1420*/  LDG.E.CONSTANT R12, desc[UR6][R12.64] ;  /* 0x000000060c0c7981 */ /* 0x0000e2000c1e9900 */
[----:B-1----:R-:W-:-:S06]  /*1430*/  IMAD.WIDE.U32 R20, R19, 0x4, R20 ;  /* 0x0000000413147825 */ /* 0x002fcc00078e0014 */
[----:B------:R-:W3:Y:S01]  /*1440*/  LDG.E.CONSTANT R20, desc[UR6][R20.64] ;  /* 0x0000000614147981 */ /* 0x000ee2000c1e9900 */
[----:B------:R-:W-:Y:S02]  /*1450*/  HFMA2 R15, -RZ, RZ, 3.7421875, 0 ;  /* 0x437c0000ff0f7431 */ /* 0x000fe400000001ff */
[----:B------:R-:W-:Y:S01]  /*1460*/  IMAD.MOV.U32 R0, RZ, RZ, 0x3bbb989d ;  /* 0x3bbb989dff007424 */ /* 0x000fe200078e00ff */
[----:B------:R-:W-:Y:S01]  /*1470*/  MOV R18, 0x3aae005b ;  /* 0x3aae005b00127802 */ /* 0x000fe20000000f00 */
[----:B0-----:R-:W-:Y:S01]  /*1480*/  IMAD.MOV.U32 R13, RZ, RZ, 0x3c09919f ;  /* 0x3c09919fff0d7424 */ /* 0x001fe200078e00ff */
[----:B------:R-:W-:Y:S01]  /*1490*/  BSSY.RECONVERGENT B1, `(.L_x_21) ;  /* 0x0000034000017945 */ /* 0x000fe20003800200 */
[----:B--2---:R-:W-:-:S04]  /*14a0*/  FADD R3, R9, -R4 ;  /* 0x8000000409037221 */ /* 0x004fc80000000000 */
[----:B------:R-:W-:-:S04]  /*14b0*/  FMUL R3, R2, R3 ;  /* 0x0000000302037220 */ /* 0x000fc80000400000 */
[----:B---3--:R-:W-:-:S04]  /*14c0*/  FFMA R3, R3, R12, R20 ;  /* 0x0000000c03037223 */ /* 0x008fc80000000014 */
[----:B------:R-:W-:-:S04]  /*14d0*/  FFMA.SAT R0, R3, -R0, 0.5 ;  /* 0x3f00000003007423 */ /* 0x000fc80000002800 */
[----:B------:R-:W-:Y:S01]  /*14e0*/  FFMA.RM R8, R0, R15, 12582913 ;  /* 0x4b40000100087423 */ /* 0x000fe2000000400f */
[----:B------:R-:W-:-:S03]  /*14f0*/  FMUL R0, R3, 0.70710676908493041992 ;  /* 0x3f3504f303007820 */ /* 0x000fc60000400000 */
[----:B------:R-:W-:Y:S01]  /*1500*/  FADD R10, R8, -12583039 ;  /* 0xcb40007f080a7421 */ /* 0x000fe20000000000 */
[----:B------:R-:W-:-:S03]  /*1510*/  IMAD.MOV.U32 R12, RZ, RZ, 0x38eb4c3a ;  /* 0x38eb4c3aff0c7424 */ /* 0x000fc600078e00ff */
[C---:B------:R-:W-:Y:S01]  /*1520*/  FFMA R10, R3.reuse, -1.4426950216293334961, -R10 ;  /* 0xbfb8aa3b030a7823 */ /* 0x040fe2000000080a */
[C---:B------:R-:W-:Y:S01]  /*1530*/  FMUL R9, R0.reuse, R0 ;  /* 0x0000000000097220 */ /* 0x040fe20000400000 */
[C---:B------:R-:W-:Y:S02]  /*1540*/  FSETP.GE.AND P1, PT, |R0|.reuse, 1.0029599666595458984, PT ;  /* 0x3f8060fe0000780b */ /* 0x040fe40003f26200 */
[----:B------:R-:W-:Y:S01]  /*1550*/  FFMA R10, R3, -1.925963033500011079e-08, R10 ;  /* 0xb2a57060030a7823 */ /* 0x000fe2000000000a */
[----:B------:R-:W-:Y:S01]  /*1560*/  HFMA2 R15, -RZ, RZ, 1.28515625, -179.25 ;  /* 0x3d24d99aff0f7431 */ /* 0x000fe200000001ff */
[----:B------:R-:W-:Y:S02]  /*1570*/  FSEL R9, |R0|, R9, P1 ;  /* 0x0000000900097208 */ /* 0x000fe40000800200 */
[----:B------:R-:W-:Y:S02]  /*1580*/  FSEL R12, R12, 8.4834944573231041431e-05, P1 ;  /* 0x38b1e96a0c0c7808 */ /* 0x000fe40000800000 */
[----:B------:R-:W-:Y:S01]  /*1590*/  FSEL R18, -R18, -0.00082130916416645050049, P1 ;  /* 0xba574d2012127808 */ /* 0x000fe20000800100 */
[----:B------:R-:W0:Y:S01]  /*15a0*/  MUFU.EX2 R10, R10 ;  /* 0x0000000a000a7308 */ /* 0x000e220000000800 */
[----:B------:R-:W-:-:S03]  /*15b0*/  FSEL R13, R13, 0.0052134888246655464172, P1 ;  /* 0x3baad5ea0d0d7808 */ /* 0x000fc60000800000 */
[----:B------:R-:W-:Y:S01]  /*15c0*/  FFMA R12, R9, R12, R18 ;  /* 0x0000000c090c7223 */ /* 0x000fe20000000012 */
[----:B------:R-:W-:Y:S01]  /*15d0*/  IMAD.MOV.U32 R18, RZ, RZ, 0x3e235519 ;  /* 0x3e235519ff127424 */ /* 0x000fe200078e00ff */
[----:B------:R-:W-:Y:S01]  /*15e0*/  FSEL R15, -R15, -0.026868773624300956726, P1 ;  /* 0xbcdc1be70f0f7808 */ /* 0x000fe20000800100 */
[----:B------:R-:W-:Y:S02]  /*15f0*/  HFMA2 R20, -RZ, RZ, 1.7822265625, 0.000185489654541015625 ;  /* 0x3f210a14ff147431 */ /* 0x000fe400000001ff */
[C---:B------:R-:W-:Y:S01]  /*1600*/  FFMA R12, R9.reuse, R12, R13 ;  /* 0x0000000c090c7223 */ /* 0x040fe2000000000d */
[----:B------:R-:W-:Y:S02]  /*1610*/  MOV R13, 0x3f69b4f9 ;  /* 0x3f69b4f9000d7802 */ /* 0x000fe40000000f00 */
[----:B------:R-:W-:Y:S01]  /*1620*/  FSEL R18, R18, 0.11284004896879196167, P1 ;  /* 0x3de718af12127808 */ /* 0x000fe20000800000 */
[----:B------:R-:W-:Y:S01]  /*1630*/  FFMA R12, R9, R12, R15 ;  /* 0x0000000c090c7223 */ /* 0x000fe2000000000f */
[----:B------:R-:W-:Y:S01]  /*1640*/  IMAD.SHL.U32 R15, R8, 0x800000, RZ ;  /* 0x00800000080f7824 */ /* 0x000fe200078e00ff */
[----:B------:R-:W-:-:S02]  /*1650*/  FSEL R13, R13, -0.37612664699554443359, P1 ;  /* 0xbec093ac0d0d7808 */ /* 0x000fc40000800000 */
[----:B------:R-:W-:Y:S01]  /*1660*/  FFMA R12, R9, R12, R18 ;  /* 0x0000000c090c7223 */ /* 0x000fe20000000012 */
[----:B0-----:R-:W-:Y:S01]  /*1670*/  FFMA R8, R15, R10, 1 ;  /* 0x3f8000000f087423 */ /* 0x001fe2000000000a */
[----:B------:R-:W-:Y:S02]  /*1680*/  FSEL R15, R20, 0.12837915122509002686, P1 ;  /* 0x3e0375d3140f7808 */ /* 0x000fe40000800000 */
[C---:B------:R-:W-:Y:S01]  /*1690*/  FFMA R12, R9.reuse, R12, R13 ;  /* 0x0000000c090c7223 */ /* 0x040fe2000000000d */
[C---:B------:R-:W-:Y:S01]  /*16a0*/  FSEL R13, -R9.reuse, R0, P1 ;  /* 0x00000000090d7208 */ /* 0x040fe20000800100 */
[----:B------:R-:W0:Y:S02]  /*16b0*/  MUFU.RCP R21, R8 ;  /* 0x0000000800157308 */ /* 0x000e240000001000 */
[----:B------:R-:W-:-:S04]  /*16c0*/  FFMA R12, R9, R12, R15 ;  /* 0x0000000c090c7223 */ /* 0x000fc8000000000f */
[----:B------:R-:W-:-:S04]  /*16d0*/  FFMA R9, R12, R13, R13 ;  /* 0x0000000d0c097223 */ /* 0x000fc8000000000d */
[----:B------:R-:W1:Y:S01]  /*16e0*/  @P1 MUFU.EX2 R10, R9 ;  /* 0x00000009000a1308 */ /* 0x000e620000000800 */
[----:B0-----:R-:W-:-:S07]  /*16f0*/  FFMA R12, -R8, R21, 1 ;  /* 0x3f800000080c7423 */ /* 0x001fce0000000115 */
[----:B------:R-:W0:Y:S01]  /*1700*/  FCHK P0, R3, R8 ;  /* 0x0000000803007302 */ /* 0x000e220000000000 */
[----:B------:R-:W-:-:S04]  /*1710*/  FFMA R12, R21, R12, R21 ;  /* 0x0000000c150c7223 */ /* 0x000fc80000000015 */
[----:B------:R-:W-:Y:S01]  /*1720*/  FFMA R15, R3, R12, RZ ;  /* 0x0000000c030f7223 */ /* 0x000fe200000000ff */
[----:B-1----:R-:W-:-:S03]  /*1730*/  @P1 FADD R13, -R10, 1 ;  /* 0x3f8000000a0d1421 */ /* 0x002fc60000000100 */
[----:B------:R-:W-:Y:S02]  /*1740*/  FFMA R10, -R8, R15, R3 ;  /* 0x0000000f080a7223 */ /* 0x000fe40000000103 */
[----:B------:R-:W-:Y:S02]  /*1750*/  @P1 LOP3.LUT R9, R13, 0x80000000, R0, 0xb8, !PT ;  /* 0x800000000d091812 */ /* 0x000fe400078eb800 */
[----:B------:R-:W-:Y:S01]  /*1760*/  FFMA R0, R12, R10, R15 ;  /* 0x0000000a0c007223 */ /* 0x000fe2000000000f */
[----:B------:R-:W-:Y:S02]  /*1770*/  FMUL R13, R3, 0.5 ;  /* 0x3f000000030d7820 */ /* 0x000fe40000400000 */
[----:B------:R-:W-:Y:S01]  /*1780*/  FADD R12, R9, 1 ;  /* 0x3f800000090c7421 */ /* 0x000fe20000000000 */
[----:B0-----:R-:W-:Y:S06]  /*1790*/  @!P0 BRA `(.L_x_22) ;  /* 0x00000000000c8947 */ /* 0x001fec0003800000 */
[----:B------:R-:W-:Y:S01]  /*17a0*/  IMAD.MOV.U32 R0, RZ, RZ, R8 ;  /* 0x000000ffff007224 */ /* 0x000fe200078e0008 */
[----:B------:R-:W-:-:S07]  /*17b0*/  MOV R8, 0x17d0 ;  /* 0x000017d000087802 */ /* 0x000fce0000000f00 */
[----:B------:R-:W-:Y:S05]  /*17c0*/  CALL.REL.NOINC `($__internal_0_$__cuda_sm3x_div_rn_noftz_f32_slowpath) ;  /* 0x0000000c00987944 */ /* 0x000fea0003c00000 */
.L_x_22:
[----:B------:R-:W-:Y:S05]  /*17d0*/  BSYNC.RECONVERGENT B1 ;  /* 0x0000000000017941 */ /* 0x000fea0003800200 */
.L_x_21:
[----:B------:R-:W0:Y:S01]  /*17e0*/  LDCU.64 UR4, c[0x0][0x388] ;  /* 0x00007100ff0477ac */ /* 0x000e220008000a00 */
[----:B------:R-:W-:Y:S01]  /*17f0*/  IADD3 R3, P0, PT, R6, R19, RZ ;  /* 0x0000001306037210 */ /* 0x000fe20007f1e0ff */
[----:B------:R-:W-:Y:S01]  /*1800*/  FFMA R13, R12, R13, R0 ;  /* 0x0000000d0c0d7223 */ /* 0x000fe20000000000 */
[----:B------:R-:W-:Y:S02]  /*1810*/  IMAD.MOV.U32 R19, RZ, RZ, R14 ;  /* 0x000000ffff137224 */ /* 0x000fe400078e000e */
[----:B------:R-:W-:Y:S02]  /*1820*/  IADD3.X R10, PT, PT, RZ, R5, RZ, P0, !PT ;  /* 0x00000005ff0a7210 */ /* 0x000fe400007fe4ff */
[----:B0-----:R-:W-:-:S04]  /*1830*/  LEA R8, P0, R3, UR4, 0x2 ;  /* 0x0000000403087c11 */ /* 0x001fc8000f8010ff */
[----:B------:R-:W-:-:S05]  /*1840*/  LEA.HI.X R9, R3, UR5, R10, 0x2, P0 ;  /* 0x0000000503097c11 */ /* 0x000fca00080f140a */
[----:B------:R0:W-:Y:S04]  /*1850*/  STG.E desc[UR6][R8.64], R13 ;  /* 0x0000000d08007986 */ /* 0x0001e8000c101906 */
.L_x_20:
[----:B------:R-:W-:Y:S05]  /*1860*/  BSYNC.RECONVERGENT B0 ;  /* 0x0000000000007941 */ /* 0x000fea0003800200 */
.L_x_19:
[----:B------:R-:W1:Y:S01]  /*1870*/  LDC.64 R14, c[0x0][0x390] ;  /* 0x0000e400ff0e7b82 */ /* 0x000e620000000a00 */
[----:B------:R-:W-:Y:S01]  /*1880*/  ISETP.NE.AND P0, PT, R11, RZ, PT ;  /* 0x000000ff0b00720c */ /* 0x000fe20003f05270 */
[----:B------:R-:W2:Y:S01]  /*1890*/  LDCU UR8, c[0x0][0x3a4] ;  /* 0x00007480ff0877ac */ /* 0x000ea20008000800 */
[----:B------:R-:W3:Y:S05]  /*18a0*/  LDCU.64 UR4, c[0x0][0x388] ;  /* 0x00007100ff0477ac */ /* 0x000eea0008000a00 */
[----:B0-----:R-:W0:Y:S06]  /*18b0*/  LDC.64 R12, c[0x0][0x398] ;  /* 0x0000e600ff0c7b82 */ /* 0x001e2c0000000a00 */
[----:B--23--:R-:W-:Y:S05]  /*18c0*/  @!P0 EXIT ;  /* 0x000000000000894d */ /* 0x00cfea0003800000 */
.L_x_27:
[----:B------:R-:W-:-:S04]  /*18d0*/  IMAD.WIDE.U32 R8, R19, 0x4, R16 ;  /* 0x0000000413087825 */ /* 0x000fc800078e0010 */
[C---:B-1----:R-:W-:Y:S02]  /*18e0*/  IMAD.WIDE.U32 R10, R19.reuse, 0x4, R14 ;  /* 0x00000004130a7825 */ /* 0x042fe400078e000e */
[----:B------:R-:W2:Y:S02]  /*18f0*/  LDG.E.CONSTANT R9, desc[UR6][R8.64] ;  /* 0x0000000608097981 */ /* 0x000ea4000c1e9900 */
[----:B0-----:R-:W-:Y:S02]  /*1900*/  IMAD.WIDE.U32 R20, R19, 0x4, R12 ;  /* 0x0000000413147825 */ /* 0x001fe400078e000c */
[----:B------:R0:W3:Y:S04]  /*1910*/  LDG.E.CONSTANT R10, desc[UR6][R10.64] ;  /* 0x000000060a0a7981 */ /* 0x0000e8000c1e9900 */
[----:B------:R1:W3:Y:S01]  /*1920*/  LDG.E.CONSTANT R20, desc[UR6][R20.64] ;  /* 0x0000000614147981 */ /* 0x0002e2000c1e9900 */
[----:B------:R-:W-:Y:S01]  /*1930*/  MOV R0, 0x3bbb989d ;  /* 0x3bbb989d00007802 */ /* 0x000fe20000000f00 */
[----:B------:R-:W-:-:S02]  /*1940*/  IMAD.MOV.U32 R23, RZ, RZ, 0x437c0000 ;  /* 0x437c0000ff177424 */ /* 0x000fc400078e00ff */
[----:B------:R-:W-:Y:S01]  /*1950*/  HFMA2 R22, -RZ, RZ, 1.28515625, -179.25 ;  /* 0x3d24d99aff167431 */ /* 0x000fe200000001ff */
[----:B------:R-:W-:Y:S01]  /*1960*/  BSSY.RECONVERGENT B0, `(.L_x_23) ;  /* 0x0000035000007945 */ /* 0x000fe20003800200 */
[----:B0-----:R-:W-:Y:S01]  /*1970*/  HFMA2 R11, -RZ, RZ, 0.61474609375, 16.90625 ;  /* 0x38eb4c3aff0b7431 */ /* 0x001fe200000001ff */
[----:B-1----:R-:W-:Y:S01]  /*1980*/  MOV R21, 0x3c09919f ;  /* 0x3c09919f00157802 */ /* 0x002fe20000000f00 */
[----:B--2---:R-:W-:-:S04]  /*1990*/  FADD R3, R9, -R4 ;  /* 0x8000000409037221 */ /* 0x004fc80000000000 */
[----:B------:R-:W-:-:S04]  /*19a0*/  FMUL R3, R2, R3 ;  /* 0x0000000302037220 */ /* 0x000fc80000400000 */
[----:B---3--:R-:W-:Y:S01]  /*19b0*/  FFMA R3, R3, R10, R20 ;  /* 0x0000000a03037223 */ /* 0x008fe20000000014 */
[----:B------:R-:W-:-:S03]  /*19c0*/  IMAD.MOV.U32 R20, RZ, RZ, 0x3aae005b ;  /* 0x3aae005bff147424 */ /* 0x000fc600078e00ff */
[----:B------:R-:W-:-:S04]  /*19d0*/  FFMA.SAT R0, R3, -R0, 0.5 ;  /* 0x3f00000003007423 */ /* 0x000fc80000002800 */
[----:B------:R-:W-:Y:S01]  /*19e0*/  FFMA.RM R8, R0, R23, 12582913 ;  /* 0x4b40000100087423 */ /* 0x000fe20000004017 */
[----:B------:R-:W-:-:S03]  /*19f0*/  FMUL R0, R3, 0.70710676908493041992 ;  /* 0x3f3504f303007820 */ /* 0x000fc60000400000 */
[----:B------:R-:W-:Y:S01]  /*1a00*/  FADD R18, R8, -12583039 ;  /* 0xcb40007f08127421 */ /* 0x000fe20000000000 */
[C---:B------:R-:W-:Y:S01]  /*1a10*/  FMUL R9, R0.reuse, R0 ;  /* 0x0000000000097220 */ /* 0x040fe20000400000 */
[C---:B------:R-:W-:Y:S02]  /*1a20*/  FSETP.GE.AND P1, PT, |R0|.reuse, 1.0029599666595458984, PT ;  /* 0x3f8060fe0000780b */ /* 0x040fe40003f26200 */
[C---:B------:R-:W-:Y:S02]  /*1a30*/  FFMA R18, R3.reuse, -1.4426950216293334961, -R18 ;  /* 0xbfb8aa3b03127823 */ /* 0x040fe40000000812 */
[----:B------:R-:W-:Y:S02]  /*1a40*/  FSEL R9, |R0|, R9, P1 ;  /* 0x0000000900097208 */ /* 0x000fe40000800200 */
[----:B------:R-:W-:Y:S01]  /*1a50*/  FFMA R10, R3, -1.925963033500011079e-08, R18 ;  /* 0xb2a57060030a7823 */ /* 0x000fe20000000012 */
[----:B------:R-:W-:Y:S02]  /*1a60*/  FSEL R18, R11, 8.4834944573231041431e-05, P1 ;  /* 0x38b1e96a0b127808 */ /* 0x000fe40000800000 */
[----:B------:R-:W-:-:S02]  /*1a70*/  FSEL R20, -R20, -0.00082130916416645050049, P1 ;  /* 0xba574d2014147808 */ /* 0x000fc40000800100 */
[----:B------:R-:W-:Y:S01]  /*1a80*/  FSEL R11, R21, 0.0052134888246655464172, P1 ;  /* 0x3baad5ea150b7808 */ /* 0x000fe20000800000 */
[----:B------:R-:W0:Y:S01]  /*1a90*/  MUFU.EX2 R10, R10 ;  /* 0x0000000a000a7308 */ /* 0x000e220000000800 */
[----:B------:R-:W-:Y:S01]  /*1aa0*/  FSEL R21, -R22, -0.026868773624300956726, P1 ;  /* 0xbcdc1be716157808 */ /* 0x000fe20000800100 */
[C---:B------:R-:W-:Y:S01]  /*1ab0*/  FFMA R18, R9.reuse, R18, R20 ;  /* 0x0000001209127223 */ /* 0x040fe20000000014 */
[----:B------:R-:W-:Y:S02]  /*1ac0*/  IMAD.MOV.U32 R20, RZ, RZ, 0x3e235519 ;  /* 0x3e235519ff147424 */ /* 0x000fe400078e00ff */
[----:B------:R-:W-:Y:S02]  /*1ad0*/  IMAD.MOV.U32 R22, RZ, RZ, 0x3f210a14 ;  /* 0x3f210a14ff167424 */ /* 0x000fe400078e00ff */
[C---:B------:R-:W-:Y:S01]  /*1ae0*/  FFMA R18, R9.reuse, R18, R11 ;  /* 0x0000001209127223 */ /* 0x040fe2000000000b */
[----:B------:R-:W-:Y:S02]  /*1af0*/  MOV R11, 0x3f69b4f9 ;  /* 0x3f69b4f9000b7802 */ /* 0x000fe40000000f00 */
[----:B------:R-:W-:Y:S01]  /*1b00*/  FSEL R20, R20, 0.11284004896879196167, P1 ;  /* 0x3de718af14147808 */ /* 0x000fe20000800000 */
[----:B------:R-:W-:Y:S01]  /*1b10*/  FFMA R18, R9, R18, R21 ;  /* 0x0000001209127223 */ /* 0x000fe20000000015 */
[----:B------:R-:W-:-:S02]  /*1b20*/  SHF.L.U32 R21, R8, 0x17, RZ ;  /* 0x0000001708157819 */ /* 0x000fc400000006ff */
[----:B------:R-:W-:Y:S01]  /*1b30*/  FSEL R11, R11, -0.37612664699554443359, P1 ;  /* 0xbec093ac0b0b7808 */ /* 0x000fe20000800000 */
[----:B------:R-:W-:Y:S02]  /*1b40*/  FFMA R18, R9, R18, R20 ;  /* 0x0000001209127223 */ /* 0x000fe40000000014 */
[----:B0-----:R-:W-:Y:S01]  /*1b50*/  FFMA R8, R21, R10, 1 ;  /* 0x3f80000015087423 */ /* 0x001fe2000000000a */
[----:B------:R-:W-:Y:S01]  /*1b60*/  FSEL R21, R22, 0.12837915122509002686, P1 ;  /* 0x3e0375d316157808 */ /* 0x000fe20000800000 */
[C---:B------:R-:W-:Y:S01]  /*1b70*/  FFMA R18, R9.reuse, R18, R11 ;  /* 0x0000001209127223 */ /* 0x040fe2000000000b */
[C---:B------:R-:W-:Y:S01]  /*1b80*/  FSEL R11, -R9.reuse, R0, P1 ;  /* 0x00000000090b7208 */ /* 0x040fe20000800100 */
[----:B------:R-:W0:Y:S02]  /*1b90*/  MUFU.RCP R23, R8 ;  /* 0x0000000800177308 */ /* 0x000e240000001000 */
[----:B------:R-:W-:-:S04]  /*1ba0*/  FFMA R18, R9, R18, R21 ;  /* 0x0000001209127223 */ /* 0x000fc80000000015 */
[----:B------:R-:W-:Y:S02]  /*1bb0*/  FFMA R11, R18, R11, R11 ;  /* 0x0000000b120b7223 */ /* 0x000fe4000000000b */
[----:B------:R-:W-:Y:S08]  /*1bc0*/  FCHK P0, R3, R8 ;  /* 0x0000000803007302 */ /* 0x000ff00000000000 */
[----:B------:R-:W1:Y:S01]  /*1bd0*/  @P1 MUFU.EX2 R9, R11 ;  /* 0x0000000b00091308 */ /* 0x000e620000000800 */
[----:B0-----:R-:W-:-:S04]  /*1be0*/  FFMA R10, -R8, R23, 1 ;  /* 0x3f800000080a7423 */ /* 0x001fc80000000117 */
[----:B------:R-:W-:-:S04]  /*1bf0*/  FFMA R10, R23, R10, R23 ;  /* 0x0000000a170a7223 */ /* 0x000fc80000000017 */
[----:B------:R-:W-:-:S04]  /*1c00*/  FFMA R21, R3, R10, RZ ;  /* 0x0000000a03157223 */ /* 0x000fc800000000ff */
[----:B------:R-:W-:Y:S01]  /*1c10*/  FFMA R18, -R8, R21, R3 ;  /* 0x0000001508127223 */ /* 0x000fe20000000103 */
[----:B-1----:R-:W-:-:S05]  /*1c20*/  @P1 FADD R9, -R9, 1 ;  /* 0x3f80000009091421 */ /* 0x002fca0000000100 */
[----:B------:R-:W-:Y:S01]  /*1c30*/  @P1 LOP3.LUT R11, R9, 0x80000000, R0, 0xb8, !PT ;  /* 0x80000000090b1812 */ /* 0x000fe200078eb800 */
[----:B------:R-:W-:Y:S01]  /*1c40*/  FFMA R0, R10, R18, R21 ;  /* 0x000000120a007223 */ /* 0x000fe20000000015 */
[----:B------:R-:W-:-:S03]  /*1c50*/  FMUL R18, R3, 0.5 ;  /* 0x3f00000003127820 */ /* 0x000fc60000400000 */
[----:B------:R-:W-:Y:S01]  /*1c60*/  FADD R21, R11, 1 ;  /* 0x3f8000000b157421 */ /* 0x000fe20000000000 */
[----:B------:R-:W-:Y:S06]  /*1c70*/  @!P0 BRA `(.L_x_24) ;  /* 0x00000000000c8947 */ /* 0x000fec0003800000 */
[----:B------:R-:W-:Y:S02]  /*1c80*/  MOV R0, R8 ;  /* 0x0000000800007202 */ /* 0x000fe40000000f00 */
[----:B------:R-:W-:-:S07]  /*1c90*/  MOV R8, 0x1cb0 ;  /* 0x00001cb000087802 */ /* 0x000fce0000000f00 */
[----:B------:R-:W-:Y:S05]  /*1ca0*/  CALL.REL.NOINC `($__internal_0_$__cuda_sm3x_div_rn_noftz_f32_slowpath) ;  /* 0x0000000800607944 */ /* 0x000fea0003c00000 */
.L_x_24:
[----:B------:R-:W-:Y:S05]  /*1cb0*/  BSYNC.RECONVERGENT B0 ;  /* 0x0000000000007941 */ /* 0x000fea0003800200 */
.L_x_23:
[----:B------:R-:W-:-:S05]  /*1cc0*/  IADD3 R11, PT, PT, R7, R19, RZ ;  /* 0x00000013070b7210 */ /* 0x000fca0007ffe0ff */
[----:B------:R-:W-:-:S04]  /*1cd0*/  IMAD.WIDE.U32 R24, R11, 0x4, R16 ;  /* 0x000000040b187825 */ /* 0x000fc800078e0010 */
[C---:B------:R-:W-:Y:S02]  /*1ce0*/  IMAD.WIDE.U32 R8, R11.reuse, 0x4, R14 ;  /* 0x000000040b087825 */ /* 0x040fe400078e000e */
[----:B------:R-:W2:Y:S02]  /*1cf0*/  LDG.E.CONSTANT R25, desc[UR6][R24.64] ;  /* 0x0000000618197981 */ /* 0x000ea4000c1e9900 */
[----:B------:R-:W-:Y:S02]  /*1d00*/  IMAD.WIDE.U32 R22, R11, 0x4, R12 ;  /* 0x000000040b167825 */ /* 0x000fe400078e000c */
[----:B------:R-:W3:Y:S04]  /*1d10*/  LDG.E.CONSTANT R8, desc[UR6][R8.64] ;  /* 0x0000000608087981 */ /* 0x000ee8000c1e9900 */
[----:B------:R0:W3:Y:S01]  /*1d20*/  LDG.E.CONSTANT R22, desc[UR6][R22.64] ;  /* 0x0000000616167981 */ /* 0x0000e2000c1e9900 */
[----:B------:R-:W-:-:S02]  /*1d30*/  HFMA2 R27, -RZ, RZ, 3.7421875, 0 ;  /* 0x437c0000ff1b7431 */ /* 0x000fc400000001ff */
[----:B------:R-:W-:Y:S02]  /*1d40*/  IMAD.MOV.U32 R20, RZ, RZ, 0x3bbb989d ;  /* 0x3bbb989dff147424 */ /* 0x000fe400078e00ff */
[----:B------:R-:W-:Y:S01]  /*1d50*/  FFMA R21, R21, R18, R0 ;  /* 0x0000001215157223 */ /* 0x000fe20000000000 */
[----:B------:R-:W-:Y:S01]  /*1d60*/  IMAD.MOV.U32 R26, RZ, RZ, 0x3f210a14 ;  /* 0x3f210a14ff1a7424 */ /* 0x000fe200078e00ff */
[----:B------:R-:W-:Y:S01]  /*1d70*/  BSSY.RECONVERGENT B0, `(.L_x_25) ;  /* 0x000003a000007945 */ /* 0x000fe20003800200 */
[----:B0-----:R-:W-:Y:S02]  /*1d80*/  HFMA2 R23, -RZ, RZ, 1.0087890625, -0.000686168670654296875 ;  /* 0x3c09919fff177431 */ /* 0x001fe400000001ff */
[----:B--2---:R-:W-:-:S04]  /*1d90*/  FADD R3, R25, -R4 ;  /* 0x8000000419037221 */ /* 0x004fc80000000000 */
[----:B------:R-:W-:-:S04]  /*1da0*/  FMUL R3, R2, R3 ;  /* 0x0000000302037220 */ /* 0x000fc80000400000 */
[----:B---3--:R-:W-:Y:S01]  /*1db0*/  FFMA R3, R3, R8, R22 ;  /* 0x0000000803037223 */ /* 0x008fe20000000016 */
[----:B------:R-:W-:Y:S01]  /*1dc0*/  IMAD.MOV.U32 R22, RZ, RZ, 0x3aae005b ;  /* 0x3aae005bff167424 */ /* 0x000fe200078e00ff */
[----:B------:R-:W-:Y:S02]  /*1dd0*/  MOV R8, 0x38eb4c3a ;  /* 0x38eb4c3a00087802 */ /* 0x000fe40000000f00 */
[C---:B------:R-:W-:Y:S01]  /*1de0*/  FFMA.SAT R20, R3.reuse, -R20, 0.5 ;  /* 0x3f00000003147423 */ /* 0x040fe20000002814 */
[----:B------:R-:W-:-:S03]  /*1df0*/  FMUL R10, R3, 0.70710676908493041992 ;  /* 0x3f3504f3030a7820 */ /* 0x000fc60000400000 */
[----:B------:R-:W-:Y:S01]  /*1e00*/  FFMA.RM R20, R20, R27, 12582913 ;  /* 0x4b40000114147423 */ /* 0x000fe2000000401b */
[C---:B------:R-:W-:Y:S01]  /*1e10*/  FMUL R25, R10.reuse, R10 ;  /* 0x0000000a0a197220 */ /* 0x040fe20000400000 */
[----:B------:R-:W-:Y:S02]  /*1e20*/  FSETP.GE.AND P1, PT, |R10|, 1.0029599666595458984, PT ;  /* 0x3f8060fe0a00780b */ /* 0x000fe40003f26200 */
[----:B------:R-:W-:Y:S02]  /*1e30*/  FADD R24, R20, -12583039 ;  /* 0xcb40007f14187421 */ /* 0x000fe40000000000 */
[----:B------:R-:W-:Y:S02]  /*1e40*/  FSEL R9, |R10|, R25, P1 ;  /* 0x000000190a097208 */ /* 0x000fe40000800200 */
[C---:B------:R-:W-:Y:S01]  /*1e50*/  FFMA R24, R3.reuse, -1.4426950216293334961, -R24 ;  /* 0xbfb8aa3b03187823 */ /* 0x040fe20000000818 */
[----:B------:R-:W-:Y:S02]  /*1e60*/  FSEL R8, R8, 8.4834944573231041431e-05, P1 ;  /* 0x38b1e96a08087808 */ /* 0x000fe40000800000 */
[----:B------:R-:W-:Y:S01]  /*1e70*/  FSEL R22, -R22, -0.00082130916416645050049, P1 ;  /* 0xba574d2016167808 */ /* 0x000fe20000800100 */
[----:B------:R-:W-:Y:S01]  /*1e80*/  FFMA R25, R3, -1.925963033500011079e-08, R24 ;  /* 0xb2a5706003197823 */ /* 0x000fe20000000018 */
[----:B------:R-:W-:-:S02]  /*1e90*/  FSEL R23, R23, 0.0052134888246655464172, P1 ;  /* 0x3baad5ea17177808 */ /* 0x000fc40000800000 */
[----:B------:R-:W-:Y:S01]  /*1ea0*/  MOV R24, 0x3d24d99a ;  /* 0x3d24d99a00187802 */ /* 0x000fe20000000f00 */
[C---:B------:R-:W-:Y:S01]  /*1eb0*/  FFMA R8, R9.reuse, R8, R22 ;  /* 0x0000000809087223 */ /* 0x040fe20000000016 */
[C---:B------:R-:W-:Y:S02]  /*1ec0*/  FSEL R27, -R9.reuse, R10, P1 ;  /* 0x0000000a091b7208 */ /* 0x040fe40000800100 */
[----:B------:R-:W-:Y:S01]  /*1ed0*/  FSEL R24, -R24, -0.026868773624300956726, P1 ;  /* 0xbcdc1be718187808 */ /* 0x000fe20000800100 */
[C---:B------:R-:W-:Y:S01]  /*1ee0*/  FFMA R22, R9.reuse, R8, R23 ;  /* 0x0000000809167223 */ /* 0x040fe20000000017 */
[----:B------:R-:W-:Y:S01]  /*1ef0*/  IMAD.MOV.U32 R23, RZ, RZ, 0x3e235519 ;  /* 0x3e235519ff177424 */ /* 0x000fe200078e00ff */
[----:B------:R0:W1:Y:S02]  /*1f00*/  MUFU.EX2 R8, R25 ;  /* 0x0000001900087308 */ /* 0x0000640000000800 */
[----:B------:R-:W-:Y:S01]  /*1f10*/  FFMA R22, R9, R22, R24 ;  /* 0x0000001609167223 */ /* 0x000fe20000000018 */
[----:B------:R-:W-:Y:S01]  /*1f20*/  HFMA2 R24, -RZ, RZ, 1.8525390625, -0.310791015625 ;  /* 0x3f69b4f9ff187431 */ /* 0x000fe200000001ff */
[----:B------:R-:W-:-:S05]  /*1f30*/  FSEL R23, R23, 0.11284004896879196167, P1 ;  /* 0x3de718af17177808 */ /* 0x000fca0000800000 */
[----:B------:R-:W-:Y:S01]  /*1f40*/  FFMA R22, R9, R22, R23 ;  /* 0x0000001609167223 */ /* 0x000fe20000000017 */
[----:B------:R-:W-:Y:S02]  /*1f50*/  SHF.L.U32 R23, R20, 0x17, RZ ;  /* 0x0000001714177819 */ /* 0x000fe400000006ff */
[----:B0-----:R-:W-:Y:S02]  /*1f60*/  FSEL R25, R26, 0.12837915122509002686, P1 ;  /* 0x3e0375d31a197808 */ /* 0x001fe40000800000 */
[----:B------:R-:W-:Y:S01]  /*1f70*/  FSEL R24, R24, -0.37612664699554443359, P1 ;  /* 0xbec093ac18187808 */ /* 0x000fe20000800000 */
[----:B-1----:R-:W-:-:S04]  /*1f80*/  FFMA R20, R23, R8, 1 ;  /* 0x3f80000017147423 */ /* 0x002fc80000000008 */
[C---:B------:R-:W-:Y:S01]  /*1f90*/  FFMA R22, R9.reuse, R22, R24 ;  /* 0x0000001609167223 */ /* 0x040fe20000000018 */
[----:B------:R-:W0:Y:S03]  /*1fa0*/  MUFU.RCP R23, R20 ;  /* 0x0000001400177308 */ /* 0x000e260000001000 */
[----:B------:R-:W-:Y:S01]  /*1fb0*/  FFMA R22, R9, R22, R25 ;  /* 0x0000001609167223 */ /* 0x000fe20000000019 */
[----:B------:R-:W-:-:S03]  /*1fc0*/  IADD3 R9, P0, PT, R6, R19, RZ ;  /* 0x0000001306097210 */ /* 0x000fc60007f1e0ff */
[----:B------:R-:W-:Y:S01]  /*1fd0*/  FFMA R22, R22, R27, R27 ;  /* 0x0000001b16167223 */ /* 0x000fe2000000001b */
[----:B------:R-:W-:Y:S02]  /*1fe0*/  IADD3.X R24, PT, PT, RZ, R5, RZ, P0, !PT ;  /* 0x00000005ff187210 */ /* 0x000fe400007fe4ff */
[C---:B------:R-:W-:Y:S01]  /*1ff0*/  LEA R8, P0, R9.reuse, UR4, 0x2 ;  /* 0x0000000409087c11 */ /* 0x040fe2000f8010ff */
[----:B------:R-:W1:Y:S03]  /*2000*/  @P1 MUFU.EX2 R19, R22 ;  /* 0x0000001600131308 */ /* 0x000e660000000800 */
[----:B------:R-:W-:Y:S01]  /*2010*/  LEA.HI.X R9, R9, UR5, R24, 0x2, P0 ;  /* 0x0000000509097c11 */ /* 0x000fe200080f1418 */
[----:B0-----:R-:W-:-:S04]  /*2020*/  FFMA R0, -R20, R23, 1 ;  /* 0x3f80000014007423 */ /* 0x001fc80000000117 */
[----:B------:R0:W-:Y:S03]  /*2030*/  STG.E desc[UR6][R8.64], R21 ;  /* 0x0000001508007986 */ /* 0x0001e6000c101906 */
[----:B------:R-:W2:Y:S01]  /*2040*/  FCHK P0, R3, R20 ;  /* 0x0000001403007302 */ /* 0x000ea20000000000 */
[----:B------:R-:W-:-:S04]  /*2050*/  FFMA R0, R23, R0, R23 ;  /* 0x0000000017007223 */ /* 0x000fc80000000017 */
[----:B------:R-:W-:Y:S01]  /*2060*/  FFMA R23, R3, R0, RZ ;  /* 0x0000000003177223 */ /* 0x000fe200000000ff */
[----:B-1----:R-:W-:-:S03]  /*2070*/  @P1 FADD R19, -R19, 1 ;  /* 0x3f80000013131421 */ /* 0x002fc60000000100 */
[----:B------:R-:W-:Y:S02]  /*2080*/  FFMA R18, -R20, R23, R3 ;  /* 0x0000001714127223 */ /* 0x000fe40000000103 */
[----:B------:R-:W-:Y:S01]  /*2090*/  @P1 LOP3.LUT R22, R19, 0x80000000, R10, 0xb8, !PT ;  /* 0x8000000013161812 */ /* 0x000fe200078eb80a */
[----:B------:R-:W-:Y:S01]  /*20a0*/  FMUL R19, R3, 0.5 ;  /* 0x3f00000003137820 */ /* 0x000fe20000400000 */
[----:B------:R-:W-:-:S03]  /*20b0*/  FFMA R0, R0, R18, R23 ;  /* 0x0000001200007223 */ /* 0x000fc60000000017 */
[----:B------:R-:W-:Y:S01]  /*20c0*/  FADD R18, R22, 1 ;  /* 0x3f80000016127421 */ /* 0x000fe20000000000 */
[----:B0-2---:R-:W-:Y:S06]  /*20d0*/  @!P0 BRA `(.L_x_26) ;  /* 0x00000000000c8947 */ /* 0x005fec0003800000 */
[----:B------:R-:W-:Y:S02]  /*20e0*/  MOV R0, R20 ;  /* 0x0000001400007202 */ /* 0x000fe40000000f00 */
[----:B------:R-:W-:-:S07]  /*20f0*/  MOV R8, 0x2110 ;  /* 0x0000211000087802 */ /* 0x000fce0000000f00 */
[----:B------:R-:W-:Y:S05]  /*2100*/  CALL.REL.NOINC `($__internal_0_$__cuda_sm3x_div_rn_noftz_f32_slowpath) ;  /* 0x0000000400487944 */ /* 0x000fea0003c00000 */
.L_x_26:
[----:B------:R-:W-:Y:S05]  /*2110*/  BSYNC.RECONVERGENT B0 ;  /* 0x0000000000007941 */ /* 0x000fea0003800200 */
.L_x_25:
[----:B------:R-:W-:-:S05]  /*2120*/  IADD3 R3, P0, PT, R6, R11, RZ ;  /* 0x0000000b06037210 */ /* 0x000fca0007f1e0ff */
[----:B------:R-:W-:Y:S01]  /*2130*/  IMAD.X R10, RZ, RZ, R5, P0 ;  /* 0x000000ffff0a7224 */ /* 0x000fe200000e0605 */
[----:B------:R-:W-:-:S04]  /*2140*/  LEA R8, P0, R3, UR4, 0x2 ;  /* 0x0000000403087c11 */ /* 0x000fc8000f8010ff */
[----:B------:R-:W-:Y:S01]  /*2150*/  LEA.HI.X R9, R3, UR5, R10, 0x2, P0 ;  /* 0x0000000503097c11 */ /* 0x000fe200080f140a */
[----:B------:R-:W-:Y:S01]  /*2160*/  FFMA R3, R18, R19, R0 ;  /* 0x0000001312037223 */ /* 0x000fe20000000000 */
[----:B------:R-:W-:-:S04]  /*2170*/  IADD3 R19, PT, PT, R11, R7, RZ ;  /* 0x000000070b137210 */ /* 0x000fc80007ffe0ff */
[----:B------:R2:W-:Y:S01]  /*2180*/  STG.E desc[UR6][R8.64], R3 ;  /* 0x0000000308007986 */ /* 0x0005e2000c101906 */
[----:B------:R-:W-:-:S13]  /*2190*/  ISETP.GE.AND P0, PT, R19, UR8, PT ;  /* 0x0000000813007c0c */ /* 0x000fda000bf06270 */
[----:B--2---:R-:W-:Y:S05]  /*21a0*/  @!P0 BRA `(.L_x_27) ;  /* 0xfffffff400c88947 */ /* 0x004fea000383ffff */
[----:B------:R-:W-:Y:S05]  /*21b0*/  EXIT ;  /* 0x000000000000794d */ /* 0x000fea0003800000 */
.L_x_7:
[----:B------:R-:W-:Y:S01]  /*21c0*/  MOV R21, 0x10 ;  /* 0x0000001000157802 */ /* 0x000fe20000000f00 */
[----:B------:R-:W-:Y:S01]  /*21d0*/  IMAD.MOV.U32 R23, RZ, RZ, 0x1f ;  /* 0x0000001fff177424 */ /* 0x000fe200078e00ff */
[----:B------:R-:W-:-:S07]  /*21e0*/  MOV R10, 0xffffffff ;  /* 0xffffffff000a7802 */ /* 0x000fce0000000f00 */
[----:B01----:R-:W-:Y:S05]  /*21f0*/  WARPSYNC.COLLECTIVE R10, `(.L_x_28) ;  /* 0x000000000a087348 */ /* 0x003fea0003c00000 */
[----:B-1----:R1:W2:Y:S02]  /*2200*/  SHFL.DOWN P1, R15, R0, R21, R23 ;  /* 0x08000015000f7389 */ /* 0x0022a40000020017 */
[----:B012---:R-:W-:Y:S05]  /*2210*/  ENDCOLLECTIVE ;  /* 0x000000000000791b */ /* 0x007fea0003800000 */
.L_x_28:
[----:B------:R-:W-:Y:S02]  /*2220*/  MOV R21, 0x8 ;  /* 0x0000000800157802 */ /* 0x000fe40000000f00 */
[----:B------:R-:W-:-:S05]  /*2230*/  MOV R3, R15 ;  /* 0x0000000f00037202 */ /* 0x000fca0000000f00 */
[----:B------:R-:W-:-:S04]  /*2240*/  FADD R3, R3, R0 ;  /* 0x0000000003037221 */ /* 0x000fc80000000000 */
[----:B------:R-:W-:-:S07]  /*2250*/  IMAD.MOV.U32 R0, RZ, RZ, R3 ;  /* 0x000000ffff007224 */ /* 0x000fce00078e0003 */
[----:B------:R-:W-:Y:S05]  /*2260*/  WARPSYNC.COLLECTIVE R10, `(.L_x_29) ;  /* 0x000000000a087348 */ /* 0x000fea0003c00000 */
[----:B------:R0:W1:Y:S02]  /*2270*/  SHFL.DOWN P1, R15, R0, R21, R23 ;  /* 0x08000015000f7389 */ /* 0x0000640000020017 */
[----:B01----:R-:W-:Y:S05]  /*2280*/  ENDCOLLECTIVE ;  /* 0x000000000000791b */ /* 0x003fea0003800000 */
.L_x_29:
[----:B------:R-:W-:Y:S02]  /*2290*/  MOV R21, 0x4 ;  /* 0x0000000400157802 */ /* 0x000fe40000000f00 */
[----:B------:R-:W-:-:S05]  /*22a0*/  MOV R4, R15 ;  /* 0x0000000f00047202 */ /* 0x000fca0000000f00 */
[----:B------:R-:W-:-:S04]  /*22b0*/  FADD R4, R3, R4 ;  /* 0x0000000403047221 */ /* 0x000fc80000000000 */
[----:B------:R-:W-:-:S07]  /*22c0*/  IMAD.MOV.U32 R0, RZ, RZ, R4 ;  /* 0x000000ffff007224 */ /* 0x000fce00078e0004 */
[----:B------:R-:W-:Y:S05]  /*22d0*/  WARPSYNC.COLLECTIVE R10, `(.L_x_30) ;  /* 0x000000000a087348 */ /* 0x000fea0003c00000 */
[----:B------:R0:W1:Y:S02]  /*22e0*/  SHFL.DOWN P1, R15, R0, R21, R23 ;  /* 0x08000015000f7389 */ /* 0x0000640000020017 */
[----:B01----:R-:W-:Y:S05]  /*22f0*/  ENDCOLLECTIVE ;  /* 0x000000000000791b */ /* 0x003fea0003800000 */
.L_x_30:
[----:B------:R-:W-:Y:S02]  /*2300*/  MOV R21, 0x2 ;  /* 0x0000000200157802 */ /* 0x000fe40000000f00 */
[----:B------:R-:W-:-:S05]  /*2310*/  MOV R9, R15 ;  /* 0x0000000f00097202 */ /* 0x000fca0000000f00 */
[----:B------:R-:W-:-:S04]  /*2320*/  FADD R9, R4, R9 ;  /* 0x0000000904097221 */ /* 0x000fc80000000000 */
[----:B------:R-:W-:-:S07]  /*2330*/  IMAD.MOV.U32 R0, RZ, RZ, R9 ;  /* 0x000000ffff007224 */ /* 0x000fce00078e0009 */
[----:B------:R-:W-:Y:S05]  /*2340*/  WARPSYNC.COLLECTIVE R10, `(.L_x_31) ;  /* 0x000000000a087348 */ /* 0x000fea0003c00000 */
[----:B------:R0:W1:Y:S02]  /*2350*/  SHFL.DOWN P1, R15, R0, R21, R23 ;  /* 0x08000015000f7389 */ /* 0x0000640000020017 */
[----:B01----:R-:W-:Y:S05]  /*2360*/  ENDCOLLECTIVE ;  /* 0x000000000000791b */ /* 0x003fea0003800000 */
.L_x_31:
[----:B------:R-:W-:Y:S02]  /*2370*/  MOV R21, 0x1 ;  /* 0x0000000100157802 */ /* 0x000fe40000000f00 */
[----:B------:R-:W-:-:S05]  /*2380*/  MOV R8, R15 ;  /* 0x0000000f00087202 */ /* 0x000fca0000000f00 */
[----:B------:R-:W-:-:S04]  /*2390*/  FADD R8, R9, R8 ;  /* 0x0000000809087221 */ /* 0x000fc80000000000 */
[----:B------:R-:W-:-:S07]  /*23a0*/  IMAD.MOV.U32 R0, RZ, RZ, R8 ;  /* 0x000000ffff007224 */ /* 0x000fce00078e0008 */
[----:B------:R-:W-:Y:S05]  /*23b0*/  WARPSYNC.COLLECTIVE R10, `(.L_x_32) ;  /* 0x000000000a087348 */ /* 0x000fea0003c00000 */
[----:B------:R0:W1:Y:S02]  /*23c0*/  SHFL.DOWN P1, R15, R0, R21, R23 ;  /* 0x08000015000f7389 */ /* 0x0000640000020017 */
[----:B01----:R-:W-:Y:S05]  /*23d0*/  ENDCOLLECTIVE ;  /* 0x000000000000791b */ /* 0x003fea0003800000 */
.L_x_32:
[----:B------:R-:W-:Y:S05]  /*23e0*/  BRA `(.L_x_33) ;  /* 0xffffffe400007947 */ /* 0x000fea000383ffff */
.L_x_17:
[----:B------:R-:W-:Y:S01]  /*23f0*/  MOV R21, 0x10 ;  /* 0x0000001000157802 */ /* 0x000fe20000000f00 */
[----:B------:R-:W-:Y:S01]  /*2400*/  IMAD.MOV.U32 R23, RZ, RZ, 0x1f ;  /* 0x0000001fff177424 */ /* 0x000fe200078e00ff */
[----:B------:R-:W-:-:S07]  /*2410*/  MOV R10, 0xffffffff ;  /* 0xffffffff000a7802 */ /* 0x000fce0000000f00 */
[----:B012---:R-:W-:Y:S05]  /*2420*/  WARPSYNC.COLLECTIVE R10, `(.L_x_34) ;  /* 0x000000000a087348 */ /* 0x007fea0003c00000 */
[----:B--2---:R2:W3:Y:S02]  /*2430*/  SHFL.DOWN P1, R15, R0, R21, R23 ;  /* 0x08000015000f7389 */ /* 0x0044e40000020017 */
[----:B0123--:R-:W-:Y:S05]  /*2440*/  ENDCOLLECTIVE ;  /* 0x000000000000791b */ /* 0x00ffea0003800000 */
.L_x_34:
[----:B------:R-:W-:Y:S02]  /*2450*/  MOV R21, 0x8 ;  /* 0x0000000800157802 */ /* 0x000fe40000000f00 */
[----:B------:R-:W-:-:S05]  /*2460*/  MOV R3, R15 ;  /* 0x0000000f00037202 */ /* 0x000fca0000000f00 */
[----:B------:R-:W-:-:S04]  /*2470*/  FADD R3, R3, R0 ;  /* 0x0000000003037221 */ /* 0x000fc80000000000 */
[----:B------:R-:W-:-:S07]  /*2480*/  IMAD.MOV.U32 R0, RZ, RZ, R3 ;  /* 0x000000ffff007224 */ /* 0x000fce00078e0003 */
[----:B------:R-:W-:Y:S05]  /*2490*/  WARPSYNC.COLLECTIVE R10, `(.L_x_35) ;  /* 0x000000000a087348 */ /* 0x000fea0003c00000 */
[----:B------:R0:W1:Y:S02]  /*24a0*/  SHFL.DOWN P1, R15, R0, R21, R23 ;  /* 0x08000015000f7389 */ /* 0x0000640000020017 */
[----:B01----:R-:W-:Y:S05]  /*24b0*/  ENDCOLLECTIVE ;  /* 0x000000000000791b */ /* 0x003fea0003800000 */
.L_x_35:
[----:B------:R-:W-:Y:S02]  /*24c0*/  MOV R21, 0x4 ;  /* 0x0000000400157802 */ /* 0x000fe40000000f00 */
[----:B------:R-:W-:-:S05]  /*24d0*/  MOV R2, R15 ;  /* 0x0000000f00027202 */ /* 0x000fca0000000f00 */
[----:B------:R-:W-:-:S04]  /*24e0*/  FADD R2, R3, R2 ;  /* 0x0000000203027221 */ /* 0x000fc80000000000 */
[----:B------:R-:W-:-:S07]  /*24f0*/  IMAD.MOV.U32 R0, RZ, RZ, R2 ;  /* 0x000000ffff007224 */ /* 0x000fce00078e0002 */
[----:B------:R-:W-:Y:S05]  /*2500*/  WARPSYNC.COLLECTIVE R10, `(.L_x_36) ;  /* 0x000000000a087348 */ /* 0x000fea0003c00000 */
[----:B------:R0:W1:Y:S02]  /*2510*/  SHFL.DOWN P1, R15, R0, R21, R23 ;  /* 0x08000015000f7389 */ /* 0x0000640000020017 */
[----:B01----:R-:W-:Y:S05]  /*2520*/  ENDCOLLECTIVE ;  /* 0x000000000000791b */ /* 0x003fea0003800000 */
.L_x_36:
[----:B------:R-:W-:Y:S02]  /*2530*/  MOV R21, 0x2 ;  /* 0x0000000200157802 */ /* 0x000fe40000000f00 */
[----:B------:R-:W-:-:S05]  /*2540*/  MOV R9, R15 ;  /* 0x0000000f00097202 */ /* 0x000fca0000000f00 */
[----:B------:R-:W-:-:S04]  /*2550*/  FADD R9, R2, R9 ;  /* 0x0000000902097221 */ /* 0x000fc80000000000 */
[----:B------:R-:W-:-:S07]  /*2560*/  IMAD.MOV.U32 R0, RZ, RZ, R9 ;  /* 0x000000ffff007224 */ /* 0x000fce00078e0009 */
[----:B------:R-:W-:Y:S05]  /*2570*/  WARPSYNC.COLLECTIVE R10, `(.L_x_37) ;  /* 0x000000000a087348 */ /* 0x000fea0003c00000 */
[----:B------:R0:W1:Y:S02]  /*2580*/  SHFL.DOWN P1, R15, R0, R21, R23 ;  /* 0x08000015000f7389 */ /* 0x0000640000020017 */
[----:B01----:R-:W-:Y:S05]  /*2590*/  ENDCOLLECTIVE ;  /* 0x000000000000791b */ /* 0x003fea0003800000 */
.L_x_37:
[----:B------:R-:W-:Y:S02]  /*25a0*/  MOV R21, 0x1 ;  /* 0x0000000100157802 */ /* 0x000fe40000000f00 */
[----:B------:R-:W-:-:S05]  /*25b0*/  MOV R8, R15 ;  /* 0x0000000f00087202 */ /* 0x000fca0000000f00 */
[----:B------:R-:W-:-:S04]  /*25c0*/  FADD R8, R9, R8 ;  /* 0x0000000809087221 */ /* 0x000fc80000000000 */
[----:B------:R-:W-:-:S07]  /*25d0*/  IMAD.MOV.U32 R0, RZ, RZ, R8 ;  /* 0x000000ffff007224 */ /* 0x000fce00078e0008 */
[----:B------:R-:W-:Y:S05]  /*25e0*/  WARPSYNC.COLLECTIVE R10, `(.L_x_38) ;  /* 0x000000000a087348 */ /* 0x000fea0003c00000 */
[----:B------:R0:W1:Y:S02]  /*25f0*/  SHFL.DOWN P1, R15, R0, R21, R23 ;  /* 0x08000015000f7389 */ /* 0x0000640000020017 */
[----:B01----:R-:W-:Y:S05]  /*2600*/  ENDCOLLECTIVE ;  /* 0x000000000000791b */ /* 0x003fea0003800000 */
.L_x_38:
[----:B------:R-:W-:Y:S01]  /*2610*/  MOV R11, R15 ;  /* 0x0000000f000b7202 */ /* 0x000fe20000000f00 */
[----:B------:R-:W-:Y:S06]  /*2620*/  BRA `(.L_x_39) ;  /* 0xffffffe8007c7947 */ /* 0x000fec000383ffff */
        .weak           $__internal_0_$__cuda_sm3x_div_rn_noftz_f32_slowpath
        .type           $__internal_0_$__cuda_sm3x_div_rn_noftz_f32_slowpath,@function
        .size           $__internal_0_$__cuda_sm3x_div_rn_noftz_f32_slowpath,(.L_x_52 - $__internal_0_$__cuda_sm3x_div_rn_noftz_f32_slowpath)
$__internal_0_$__cuda_sm3x_div_rn_noftz_f32_slowpath:
[----:B------:R-:W-:Y:S01]  /*2630*/  SHF.R.U32.HI R9, RZ, 0x17, R0 ;  /* 0x00000017ff097819 */ /* 0x000fe20000011600 */
[----:B------:R-:W-:Y:S01]  /*2640*/  BSSY.RECONVERGENT B2, `(.L_x_40) ;  /* 0x0000064000027945 */ /* 0x000fe20003800200 */
[----:B------:R-:W-:Y:S02]  /*2650*/  SHF.R.U32.HI R20, RZ, 0x17, R3 ;  /* 0x00000017ff147819 */ /* 0x000fe40000011603 */
[----:B------:R-:W-:Y:S02]  /*2660*/  LOP3.LUT R9, R9, 0xff, RZ, 0xc0, !PT ;  /* 0x000000ff09097812 */ /* 0x000fe400078ec0ff */
[----:B------:R-:W-:Y:S02]  /*2670*/  LOP3.LUT R20, R20, 0xff, RZ, 0xc0, !PT ;  /* 0x000000ff14147812 */ /* 0x000fe400078ec0ff */
[----:B------:R-:W-:Y:S01]  /*2680*/  MOV R22, R3 ;  /* 0x0000000300167202 */ /* 0x000fe20000000f00 */
[----:B------:R-:W-:Y:S01]  /*2690*/  VIADD R23, R9, 0xffffffff ;  /* 0xffffffff09177836 */ /* 0x000fe20000000000 */
[----:B------:R-:W-:-:S04]  /*26a0*/  IADD3 R10, PT, PT, R20, -0x1, RZ ;  /* 0xffffffff140a7810 */ /* 0x000fc80007ffe0ff */
[----:B------:R-:W-:-:S04]  /*26b0*/  ISETP.GT.U32.AND P0, PT, R23, 0xfd, PT ;  /* 0x000000fd1700780c */ /* 0x000fc80003f04070 */
[----:B------:R-:W-:-:S13]  /*26c0*/  ISETP.GT.U32.OR P0, PT, R10, 0xfd, P0 ;  /* 0x000000fd0a00780c */ /* 0x000fda0000704470 */
[----:B------:R-:W-:Y:S01]  /*26d0*/  @!P0 IMAD.MOV.U32 R10, RZ, RZ, RZ ;  /* 0x000000ffff0a8224 */ /* 0x000fe200078e00ff */
[----:B------:R-:W-:Y:S06]  /*26e0*/  @!P0 BRA `(.L_x_41) ;  /* 0x0000000000608947 */ /* 0x000fec0003800000 */
[----:B------:R-:W-:Y:S02]  /*26f0*/  FSETP.GTU.FTZ.AND P0, PT, |R3|, +INF , PT ;  /* 0x7f8000000300780b */ /* 0x000fe40003f1c200 */
[----:B------:R-:W-:-:S04]  /*2700*/  FSETP.GTU.FTZ.AND P1, PT, |R0|, +INF , PT ;  /* 0x7f8000000000780b */ /* 0x000fc80003f3c200 */
[----:B------:R-:W-:-:S13]  /*2710*/  PLOP3.LUT P0, PT, P0, P1, PT, 0xf8, 0x8f ;  /* 0x00000000008f781c */ /* 0x000fda0000703f70 */
[----:B------:R-:W-:Y:S05]  /*2720*/  @P0 BRA `(.L_x_42) ;  /* 0x0000000400500947 */ /* 0x000fea0003800000 */
[----:B------:R-:W-:-:S13]  /*2730*/  LOP3.LUT P0, RZ, R0, 0x7fffffff, R22, 0xc8, !PT ;  /* 0x7fffffff00ff7812 */ /* 0x000fda000780c816 */
[----:B------:R-:W-:Y:S05]  /*2740*/  @!P0 BRA `(.L_x_43) ;  /* 0x0000000400408947 */ /* 0x000fea0003800000 */
[C---:B------:R-:W-:Y:S02]  /*2750*/  FSETP.NEU.FTZ.AND P4, PT, |R3|.reuse, +INF , PT ;  /* 0x7f8000000300780b */ /* 0x040fe40003f9d200 */
[----:B------:R-:W-:Y:S02]  /*2760*/  FSETP.NEU.FTZ.AND P1, PT, |R0|, +INF , PT ;  /* 0x7f8000000000780b */ /* 0x000fe40003f3d200 */
[----:B------:R-:W-:-:S11]  /*2770*/  FSETP.NEU.FTZ.AND P0, PT, |R3|, +INF , PT ;  /* 0x7f8000000300780b */ /* 0x000fd60003f1d200 */
[----:B------:R-:W-:Y:S05]  /*2780*/  @!P1 BRA !P4, `(.L_x_43) ;  /* 0x0000000400309947 */ /* 0x000fea0006000000 */
[----:B------:R-:W-:-:S04]  /*2790*/  LOP3.LUT P4, RZ, R22, 0x7fffffff, RZ, 0xc0, !PT ;  /* 0x7fffffff16ff7812 */ /* 0x000fc8000788c0ff */
[----:B------:R-:W-:-:S13]  /*27a0*/  PLOP3.LUT P1, PT, P1, P4, PT, 0x2f, 0xf2 ;  /* 0x0000000000f2781c */ /* 0x000fda0000f28577 */
[----:B------:R-:W-:Y:S05]  /*27b0*/  @P1 BRA `(.L_x_44) ;  /* 0x00000004001c1947 */ /* 0x000fea0003800000 */
[----:B------:R-:W-:-:S04]  /*27c0*/  LOP3.LUT P1, RZ, R0, 0x7fffffff, RZ, 0xc0, !PT ;  /* 0x7fffffff00ff7812 */ /* 0x000fc8000782c0ff */
[----:B------:R-:W-:-:S13]  /*27d0*/  PLOP3.LUT P0, PT, P0, P1, PT, 0x2f, 0xf2 ;  /* 0x0000000000f2781c */ /* 0x000fda0000702577 */
[----:B------:R-:W-:Y:S05]  /*27e0*/  @P0 BRA `(.L_x_45) ;  /* 0x0000000400040947 */ /* 0x000fea0003800000 */
[----:B------:R-:W-:Y:S02]  /*27f0*/  IADD3 R10, PT, PT, R20, -0x1, RZ ;  /* 0xffffffff140a7810 */ /* 0x000fe40007ffe0ff */
[----:B------:R-:W-:Y:S02]  /*2800*/  ISETP.GE.AND P1, PT, R23, RZ, PT ;  /* 0x000000ff1700720c */ /* 0x000fe40003f26270 */
[----:B------:R-:W-:-:S11]  /*2810*/  ISETP.GE.AND P0, PT, R10, RZ, PT ;  /* 0x000000ff0a00720c */ /* 0x000fd60003f06270 */
[----:B------:R-:W-:Y:S02]  /*2820*/  @!P1 FFMA R0, R0, 1.84467440737095516160e+19, RZ ;  /* 0x5f80000000009823 */ /* 0x000fe400000000ff */
[----:B------:R-:W-:Y:S01]  /*2830*/  @P0 MOV R10, RZ ;  /* 0x000000ff000a0202 */ /* 0x000fe20000000f00 */
[----:B------:R-:W-:Y:S02]  /*2840*/  @!P0 IMAD.MOV.U32 R10, RZ, RZ, -0x40 ;  /* 0xffffffc0ff0a8424 */ /* 0x000fe400078e00ff */
[----:B------:R-:W-:-:S03]  /*2850*/  @!P0 FFMA R22, R3, 1.84467440737095516160e+19, RZ ;  /* 0x5f80000003168823 */ /* 0x000fc600000000ff */
[----:B------:R-:W-:-:S07]  /*2860*/  @!P1 IADD3 R10, PT, PT, R10, 0x40, RZ ;  /* 0x000000400a0a9810 */ /* 0x000fce0007ffe0ff */
.L_x_41:
[----:B------:R-:W-:Y:S01]  /*2870*/  LEA R25, R9, 0xc0800000, 0x17 ;  /* 0xc080000009197811 */ /* 0x000fe200078eb8ff */
[----:B------:R-:W-:Y:S01]  /*2880*/  VIADD R20, R20, 0xffffff81 ;  /* 0xffffff8114147836 */ /* 0x000fe20000000000 */
[----:B------:R-:W-:Y:S02]  /*2890*/  BSSY.RECONVERGENT B3, `(.L_x_46) ;  /* 0x0000035000037945 */ /* 0x000fe40003800200 */
[----:B------:R-:W-:Y:S01]  /*28a0*/  IADD3 R25, PT, PT, -R25, R0, RZ ;  /* 0x0000000019197210 */ /* 0x000fe20007ffe1ff */
[----:B------:R-:W-:-:S03]  /*28b0*/  IMAD R0, R20, -0x800000, R22 ;  /* 0xff80000014007824 */ /* 0x000fc600078e0216 */
[----:B------:R0:W1:Y:S01]  /*28c0*/  MUFU.RCP R24, R25 ;  /* 0x0000001900187308 */ /* 0x0000620000001000 */
[----:B------:R-:W-:Y:S01]  /*28d0*/  FADD.FTZ R3, -R25, -RZ ;  /* 0x800000ff19037221 */ /* 0x000fe20000010100 */
[----:B0-----:R-:W-:-:S04]  /*28e0*/  IADD3 R25, PT, PT, R20, 0x7f, -R9 ;  /* 0x0000007f14197810 */ /* 0x001fc80007ffe809 */
[----:B------:R-:W-:Y:S01]  /*28f0*/  IADD3 R25, PT, PT, R25, R10, RZ ;  /* 0x0000000a19197210 */ /* 0x000fe20007ffe0ff */
[----:B-1----:R-:W-:-:S04]  /*2900*/  FFMA R23, R24, R3, 1 ;  /* 0x3f80000018177423 */ /* 0x002fc80000000003 */
[----:B------:R-:W-:-:S04]  /*2910*/  FFMA R23, R24, R23, R24 ;  /* 0x0000001718177223 */ /* 0x000fc80000000018 */
[----:B------:R-:W-:-:S04]  /*2920*/  FFMA R22, R0, R23, RZ ;  /* 0x0000001700167223 */ /* 0x000fc800000000ff */
[----:B------:R-:W-:-:S04]  /*2930*/  FFMA R24, R3, R22, R0 ;  /* 0x0000001603187223 */ /* 0x000fc80000000000 */
[----:B------:R-:W-:-:S04]  /*2940*/  FFMA R24, R23, R24, R22 ;  /* 0x0000001817187223 */ /* 0x000fc80000000016 */
[----:B------:R-:W-:-:S04]  /*2950*/  FFMA R3, R3, R24, R0 ;  /* 0x0000001803037223 */ /* 0x000fc80000000000 */
[----:B------:R-:W-:-:S05]  /*2960*/  FFMA R0, R23, R3, R24 ;  /* 0x0000000317007223 */ /* 0x000fca0000000018 */
[----:B------:R-:W-:-:S04]  /*2970*/  SHF.R.U32.HI R9, RZ, 0x17, R0 ;  /* 0x00000017ff097819 */ /* 0x000fc80000011600 */
[----:B------:R-:W-:-:S04]  /*2980*/  LOP3.LUT R10, R9, 0xff, RZ, 0xc0, !PT ;  /* 0x000000ff090a7812 */ /* 0x000fc800078ec0ff */
[----:B------:R-:W-:-:S05]  /*2990*/  IADD3 R9, PT, PT, R10, R25, RZ ;  /* 0x000000190a097210 */ /* 0x000fca0007ffe0ff */
[----:B------:R-:W-:-:S05]  /*29a0*/  VIADD R10, R9, 0xffffffff ;  /* 0xffffffff090a7836 */ /* 0x000fca0000000000 */
[----:B------:R-:W-:-:S13]  /*29b0*/  ISETP.GE.U32.AND P0, PT, R10, 0xfe, PT ;  /* 0x000000fe0a00780c */ /* 0x000fda0003f06070 */
[----:B------:R-:W-:Y:S05]  /*29c0*/  @!P0 BRA `(.L_x_47) ;  /* 0x0000000000808947 */ /* 0x000fea0003800000 */
[----:B------:R-:W-:-:S13]  /*29d0*/  ISETP.GT.AND P0, PT, R9, 0xfe, PT ;  /* 0x000000fe0900780c */ /* 0x000fda0003f04270 */
[----:B------:R-:W-:Y:S05]  /*29e0*/  @P0 BRA `(.L_x_48) ;  /* 0x00000000006c0947 */ /* 0x000fea0003800000 */
[----:B------:R-:W-:-:S13]  /*29f0*/  ISETP.GE.AND P0, PT, R9, 0x1, PT ;  /* 0x000000010900780c */ /* 0x000fda0003f06270 */
[----:B------:R-:W-:Y:S05]  /*2a00*/  @P0 BRA `(.L_x_49) ;  /* 0x0000000000740947 */ /* 0x000fea0003800000 */
[----:B------:R-:W-:Y:S02]  /*2a10*/  ISETP.GE.AND P0, PT, R9, -0x18, PT ;  /* 0xffffffe80900780c */ /* 0x000fe40003f06270 */
[----:B------:R-:W-:-:S11]  /*2a20*/  LOP3.LUT R0, R0, 0x80000000, RZ, 0xc0, !PT ;  /* 0x8000000000007812 */ /* 0x000fd600078ec0ff */
[----:B------:R-:W-:Y:S05]  /*2a30*/  @!P0 BRA `(.L_x_49) ;  /* 0x0000000000688947 */ /* 0x000fea0003800000 */
[CCC-:B------:R-:W-:Y:S01]  /*2a40*/  FFMA.RZ R10, R23.reuse, R3.reuse, R24.reuse ;  /* 0x00000003170a7223 */ /* 0x1c0fe2000000c018 */
[CCC-:B------:R-:W-:Y:S01]  /*2a50*/  FFMA.RP R20, R23.reuse, R3.reuse, R24.reuse ;  /* 0x0000000317147223 */ /* 0x1c0fe20000008018 */
[----:B------:R-:W-:Y:S01]  /*2a60*/  FFMA.RM R23, R23, R3, R24 ;  /* 0x0000000317177223 */ /* 0x000fe20000004018 */
[C---:B------:R-:W-:Y:S02]  /*2a70*/  IADD3 R3, PT, PT, R9.reuse, 0x20, RZ ;  /* 0x0000002009037810 */ /* 0x040fe40007ffe0ff */
[----:B------:R-:W-:Y:S02]  /*2a80*/  LOP3.LUT R10, R10, 0x7fffff, RZ, 0xc0, !PT ;  /* 0x007fffff0a0a7812 */ /* 0x000fe400078ec0ff */
[C---:B------:R-:W-:Y:S02]  /*2a90*/  ISETP.NE.AND P4, PT, R9.reuse, RZ, PT ;  /* 0x000000ff0900720c */ /* 0x040fe40003f85270 */
[----:B------:R-:W-:Y:S02]  /*2aa0*/  LOP3.LUT R10, R10, 0x800000, RZ, 0xfc, !PT ;  /* 0x008000000a0a7812 */ /* 0x000fe400078efcff */
[----:B------:R-:W-:-:S02]  /*2ab0*/  ISETP.NE.AND P1, PT, R9, RZ, PT ;  /* 0x000000ff0900720c */ /* 0x000fc40003f25270 */
[----:B------:R-:W-:Y:S02]  /*2ac0*/  IADD3 R9, PT, PT, -R9, RZ, RZ ;  /* 0x000000ff09097210 */ /* 0x000fe40007ffe1ff */
[----:B------:R-:W-:Y:S02]  /*2ad0*/  SHF.L.U32 R3, R10, R3, RZ ;  /* 0x000000030a037219 */ /* 0x000fe400000006ff */
[----:B------:R-:W-:Y:S02]  /*2ae0*/  FSETP.NEU.FTZ.AND P0, PT, R20, R23, PT ;  /* 0x000000171400720b */ /* 0x000fe40003f1d000 */
[----:B------:R-:W-:Y:S02]  /*2af0*/  SEL R9, R9, RZ, P4 ;  /* 0x000000ff09097207 */ /* 0x000fe40002000000 */
[----:B------:R-:W-:Y:S02]  /*2b00*/  ISETP.NE.AND P1, PT, R3, RZ, P1 ;  /* 0x000000ff0300720c */ /* 0x000fe40000f25270 */
[----:B------:R-:W-:-:S02]  /*2b10*/  SHF.R.U32.HI R10, RZ, R9, R10 ;  /* 0x00000009ff0a7219 */ /* 0x000fc4000001160a */
[----:B------:R-:W-:Y:S02]  /*2b20*/  PLOP3.LUT P0, PT, P0, P1, PT, 0xf8, 0x8f ;  /* 0x00000000008f781c */ /* 0x000fe40000703f70 */
[----:B------:R-:W-:Y:S02]  /*2b30*/  SHF.R.U32.HI R9, RZ, 0x1, R10 ;  /* 0x00000001ff097819 */ /* 0x000fe4000001160a */
[----:B------:R-:W-:-:S04]  /*2b40*/  SEL R20, RZ, 0x1, !P0 ;  /* 0x00000001ff147807 */ /* 0x000fc80004000000 */
[----:B------:R-:W-:-:S04]  /*2b50*/  LOP3.LUT R3, R20, 0x1, R9, 0xf8, !PT ;  /* 0x0000000114037812 */ /* 0x000fc800078ef809 */
[----:B------:R-:W-:-:S05]  /*2b60*/  LOP3.LUT R10, R3, R10, RZ, 0xc0, !PT ;  /* 0x0000000a030a7212 */ /* 0x000fca00078ec0ff */
[----:B------:R-:W-:-:S05]  /*2b70*/  IMAD.IADD R9, R9, 0x1, R10 ;  /* 0x0000000109097824 */ /* 0x000fca00078e020a */
[----:B------:R-:W-:Y:S01]  /*2b80*/  LOP3.LUT R0, R9, R0, RZ, 0xfc, !PT ;  /* 0x0000000009007212 */ /* 0x000fe200078efcff */
[----:B------:R-:W-:Y:S06]  /*2b90*/  BRA `(.L_x_49) ;  /* 0x0000000000107947 */ /* 0x000fec0003800000 */
.L_x_48:
[----:B------:R-:W-:-:S04]  /*2ba0*/  LOP3.LUT R0, R0, 0x80000000, RZ, 0xc0, !PT ;  /* 0x8000000000007812 */ /* 0x000fc800078ec0ff */
[----:B------:R-:W-:Y:S01]  /*2bb0*/  LOP3.LUT R0, R0, 0x7f800000, RZ, 0xfc, !PT ;  /* 0x7f80000000007812 */ /* 0x000fe200078efcff */
[----:B------:R-:W-:Y:S06]  /*2bc0*/  BRA `(.L_x_49) ;  /* 0x0000000000047947 */ /* 0x000fec0003800000 */
.L_x_47:
[----:B------:R-:W-:-:S07]  /*2bd0*/  LEA R0, R25, R0, 0x17 ;  /* 0x0000000019007211 */ /* 0x000fce00078eb8ff */
.L_x_49:
[----:B------:R-:W-:Y:S05]  /*2be0*/  BSYNC.RECONVERGENT B3 ;  /* 0x0000000000037941 */ /* 0x000fea0003800200 */
.L_x_46:
[----:B------:R-:W-:Y:S05]  /*2bf0*/  BRA `(.L_x_50) ;  /* 0x0000000000207947 */ /* 0x000fea0003800000 */
.L_x_45:
[----:B------:R-:W-:-:S04]  /*2c00*/  LOP3.LUT R0, R0, 0x80000000, R22, 0x48, !PT ;  /* 0x8000000000007812 */ /* 0x000fc800078e4816 */
[----:B------:R-:W-:Y:S01]  /*2c10*/  LOP3.LUT R0, R0, 0x7f800000, RZ, 0xfc, !PT ;  /* 0x7f80000000007812 */ /* 0x000fe200078efcff */
[----:B------:R-:W-:Y:S06]  /*2c20*/  BRA `(.L_x_50) ;  /* 0x0000000000147947 */ /* 0x000fec0003800000 */
.L_x_44:
[----:B------:R-:W-:Y:S01]  /*2c30*/  LOP3.LUT R0, R0, 0x80000000, R22, 0x48, !PT ;  /* 0x8000000000007812 */ /* 0x000fe200078e4816 */
[----:B------:R-:W-:Y:S06]  /*2c40*/  BRA `(.L_x_50) ;  /* 0x00000000000c7947 */ /* 0x000fec0003800000 */
.L_x_43:
[----:B------:R-:W0:Y:S01]  /*2c50*/  MUFU.RSQ R0, -QNAN ;  /* 0xffc0000000007908 */ /* 0x000e220000001400 */
[----:B------:R-:W-:Y:S05]  /*2c60*/  BRA `(.L_x_50) ;  /* 0x0000000000047947 */ /* 0x000fea0003800000 */
.L_x_42:
[----:B------:R-:W-:-:S07]  /*2c70*/  FADD.FTZ R0, R3, R0 ;  /* 0x0000000003007221 */ /* 0x000fce0000010000 */
.L_x_50:
[----:B------:R-:W-:Y:S05]  /*2c80*/  BSYNC.RECONVERGENT B2 ;  /* 0x0000000000027941 */ /* 0x000fea0003800200 */
.L_x_40:
[----:B------:R-:W-:-:S04]  /*2c90*/  HFMA2 R9, -RZ, RZ, 0, 0 ;  /* 0x00000000ff097431 */ /* 0x000fc800000001ff */
[----:B0-----:R-:W-:Y:S05]  /*2ca0*/  RET.REL.NODEC R8 `(fused_ln_gelu_swish_kernel) ;  /* 0xffffffd008d47950 */ /* 0x001fea0003c3ffff */
.L_x_51:
[----:B------:R-:W-:-:S00]  /*2cb0*/  BRA `(.L_x_51) ;  /* 0xfffffffc00fc7947 */ /* 0x000fc0000383ffff */
[----:B------:R-:W-:-:S00]  /*2cc0*/  NOP ;  /* 0x0000000000007918 */ /* 0x000fc00000000000 */
        /* <DEDUP_REMOVED lines=11> */
.L_x_52:


//--------------------- .nv.shared.fused_ln_gelu_swish_kernel --------------------------
	.section	.nv.shared.fused_ln_gelu_swish_kernel,"aw",@nobits
	.sectionflags	@""
	.align	16
	.zero		1024


//--------------------- .nv.shared.reserved.0     --------------------------
	.section	.nv.shared.reserved.0,"aw",@nobits
	.weak		__nv_reservedSMEM_offset_0_alias
	.size		__nv_reservedSMEM_offset_0_alias, 0, 64
	.other		__nv_reservedSMEM_offset_0_alias,@"STO_CUDA_RESERVED_SHARED STV_DEFAULT"
__nv_reservedSMEM_offset_0_alias:
	.zero		0
	.zero		64


//--------------------- .nv.constant0.fused_ln_gelu_swish_kernel --------------------------
	.section	.nv.constant0.fused_ln_gelu_swish_kernel,"a",@progbits
	.sectionflags	@""
	.align	4
.nv.constant0.fused_ln_gelu_swish_kernel:
	.zero		940


//--------------------- SYMBOLS --------------------------

	.type		.nv.reservedSmem.offset0,@object
	.size		.nv.reservedSmem.offset0,0x4
	.type		.nv.reservedSmem.cap,@object
	.size		.nv.reservedSmem.cap,0x4
